//
// Generated by NVIDIA NVVM Compiler
//
// Compiler Build ID: CL-36424714
// Cuda compilation tools, release 13.0, V13.0.88
// Based on NVVM 20.0.0
//

.version 9.0
.target sm_100
.address_size 64

	// .globl	_Z3addiPfS_

.visible .entry _Z3addiPfS_(
	.param .u32 _Z3addiPfS__param_0,
	.param .u64 .ptr .align 1 _Z3addiPfS__param_1,
	.param .u64 .ptr .align 1 _Z3addiPfS__param_2
)
{
	.reg .pred 	%p<10>;
	.reg .b32 	%r<23>;
	.reg .b32 	%f<88>;
	.reg .b64 	%rd<28>;

	ld.param.u32 	%r16, [_Z3addiPfS__param_0];
	ld.param.u64 	%rd15, [_Z3addiPfS__param_1];
	ld.param.u64 	%rd16, [_Z3addiPfS__param_2];
	cvta.to.global.u64 	%rd1, %rd16;
	cvta.to.global.u64 	%rd2, %rd15;
	setp.lt.s32 	%p1, %r16, 1;
	@%p1 bra 	$L__BB0_13;
	and.b32  	%r1, %r16, 15;
	setp.lt.u32 	%p2, %r16, 16;
	mov.b32 	%r20, 0;
	@%p2 bra 	$L__BB0_4;
	and.b32  	%r20, %r16, 2147483632;
	neg.s32 	%r18, %r20;
	add.s64 	%rd25, %rd2, 32;
	add.s64 	%rd24, %rd1, 32;
$L__BB0_3:
	.pragma "nounroll";
	ld.global.f32 	%f1, [%rd25+-32];
	ld.global.f32 	%f2, [%rd24+-32];
	add.f32 	%f3, %f1, %f2;
	st.global.f32 	[%rd24+-32], %f3;
	ld.global.f32 	%f4, [%rd25+-28];
	ld.global.f32 	%f5, [%rd24+-28];
	add.f32 	%f6, %f4, %f5;
	st.global.f32 	[%rd24+-28], %f6;
	ld.global.f32 	%f7, [%rd25+-24];
	ld.global.f32 	%f8, [%rd24+-24];
	add.f32 	%f9, %f7, %f8;
	st.global.f32 	[%rd24+-24], %f9;
	ld.global.f32 	%f10, [%rd25+-20];
	ld.global.f32 	%f11, [%rd24+-20];
	add.f32 	%f12, %f10, %f11;
	st.global.f32 	[%rd24+-20], %f12;
	ld.global.f32 	%f13, [%rd25+-16];
	ld.global.f32 	%f14, [%rd24+-16];
	add.f32 	%f15, %f13, %f14;
	st.global.f32 	[%rd24+-16], %f15;
	ld.global.f32 	%f16, [%rd25+-12];
	ld.global.f32 	%f17, [%rd24+-12];
	add.f32 	%f18, %f16, %f17;
	st.global.f32 	[%rd24+-12], %f18;
	ld.global.f32 	%f19, [%rd25+-8];
	ld.global.f32 	%f20, [%rd24+-8];
	add.f32 	%f21, %f19, %f20;
	st.global.f32 	[%rd24+-8], %f21;
	ld.global.f32 	%f22, [%rd25+-4];
	ld.global.f32 	%f23, [%rd24+-4];
	add.f32 	%f24, %f22, %f23;
	st.global.f32 	[%rd24+-4], %f24;
	ld.global.f32 	%f25, [%rd25];
	ld.global.f32 	%f26, [%rd24];
	add.f32 	%f27, %f25, %f26;
	st.global.f32 	[%rd24], %f27;
	ld.global.f32 	%f28, [%rd25+4];
	ld.global.f32 	%f29, [%rd24+4];
	add.f32 	%f30, %f28, %f29;
	st.global.f32 	[%rd24+4], %f30;
	ld.global.f32 	%f31, [%rd25+8];
	ld.global.f32 	%f32, [%rd24+8];
	add.f32 	%f33, %f31, %f32;
	st.global.f32 	[%rd24+8], %f33;
	ld.global.f32 	%f34, [%rd25+12];
	ld.global.f32 	%f35, [%rd24+12];
	add.f32 	%f36, %f34, %f35;
	st.global.f32 	[%rd24+12], %f36;
	ld.global.f32 	%f37, [%rd25+16];
	ld.global.f32 	%f38, [%rd24+16];
	add.f32 	%f39, %f37, %f38;
	st.global.f32 	[%rd24+16], %f39;
	ld.global.f32 	%f40, [%rd25+20];
	ld.global.f32 	%f41, [%rd24+20];
	add.f32 	%f42, %f40, %f41;
	st.global.f32 	[%rd24+20], %f42;
	ld.global.f32 	%f43, [%rd25+24];
	ld.global.f32 	%f44, [%rd24+24];
	add.f32 	%f45, %f43, %f44;
	st.global.f32 	[%rd24+24], %f45;
	ld.global.f32 	%f46, [%rd25+28];
	ld.global.f32 	%f47, [%rd24+28];
	add.f32 	%f48, %f46, %f47;
	st.global.f32 	[%rd24+28], %f48;
	add.s32 	%r18, %r18, 16;
	add.s64 	%rd25, %rd25, 64;
	add.s64 	%rd24, %rd24, 64;
	setp.ne.s32 	%p3, %r18, 0;
	@%p3 bra 	$L__BB0_3;
$L__BB0_4:
	setp.eq.s32 	%p4, %r1, 0;
	@%p4 bra 	$L__BB0_13;
	and.b32  	%r7, %r16, 7;
	setp.lt.u32 	%p5, %r1, 8;
	@%p5 bra 	$L__BB0_7;
	mul.wide.u32 	%rd17, %r20, 4;
	add.s64 	%rd18, %rd2, %rd17;
	ld.global.f32 	%f49, [%rd18];
	add.s64 	%rd19, %rd1, %rd17;
	ld.global.f32 	%f50, [%rd19];
	add.f32 	%f51, %f49, %f50;
	st.global.f32 	[%rd19], %f51;
	ld.global.f32 	%f52, [%rd18+4];
	ld.global.f32 	%f53, [%rd19+4];
	add.f32 	%f54, %f52, %f53;
	st.global.f32 	[%rd19+4], %f54;
	ld.global.f32 	%f55, [%rd18+8];
	ld.global.f32 	%f56, [%rd19+8];
	add.f32 	%f57, %f55, %f56;
	st.global.f32 	[%rd19+8], %f57;
	ld.global.f32 	%f58, [%rd18+12];
	ld.global.f32 	%f59, [%rd19+12];
	add.f32 	%f60, %f58, %f59;
	st.global.f32 	[%rd19+12], %f60;
	ld.global.f32 	%f61, [%rd18+16];
	ld.global.f32 	%f62, [%rd19+16];
	add.f32 	%f63, %f61, %f62;
	st.global.f32 	[%rd19+16], %f63;
	ld.global.f32 	%f64, [%rd18+20];
	ld.global.f32 	%f65, [%rd19+20];
	add.f32 	%f66, %f64, %f65;
	st.global.f32 	[%rd19+20], %f66;
	ld.global.f32 	%f67, [%rd18+24];
	ld.global.f32 	%f68, [%rd19+24];
	add.f32 	%f69, %f67, %f68;
	st.global.f32 	[%rd19+24], %f69;
	ld.global.f32 	%f70, [%rd18+28];
	ld.global.f32 	%f71, [%rd19+28];
	add.f32 	%f72, %f70, %f71;
	st.global.f32 	[%rd19+28], %f72;
	add.s32 	%r20, %r20, 8;
$L__BB0_7:
	setp.eq.s32 	%p6, %r7, 0;
	@%p6 bra 	$L__BB0_13;
	and.b32  	%r10, %r16, 3;
	setp.lt.u32 	%p7, %r7, 4;
	@%p7 bra 	$L__BB0_10;
	mul.wide.u32 	%rd20, %r20, 4;
	add.s64 	%rd21, %rd2, %rd20;
	ld.global.f32 	%f73, [%rd21];
	add.s64 	%rd22, %rd1, %rd20;
	ld.global.f32 	%f74, [%rd22];
	add.f32 	%f75, %f73, %f74;
	st.global.f32 	[%rd22], %f75;
	ld.global.f32 	%f76, [%rd21+4];
	ld.global.f32 	%f77, [%rd22+4];
	add.f32 	%f78, %f76, %f77;
	st.global.f32 	[%rd22+4], %f78;
	ld.global.f32 	%f79, [%rd21+8];
	ld.global.f32 	%f80, [%rd22+8];
	add.f32 	%f81, %f79, %f80;
	st.global.f32 	[%rd22+8], %f81;
	ld.global.f32 	%f82, [%rd21+12];
	ld.global.f32 	%f83, [%rd22+12];
	add.f32 	%f84, %f82, %f83;
	st.global.f32 	[%rd22+12], %f84;
	add.s32 	%r20, %r20, 4;
$L__BB0_10:
	setp.eq.s32 	%p8, %r10, 0;
	@%p8 bra 	$L__BB0_13;
	mul.wide.u32 	%rd23, %r20, 4;
	add.s64 	%rd27, %rd1, %rd23;
	add.s64 	%rd26, %rd2, %rd23;
	neg.s32 	%r22, %r10;
$L__BB0_12:
	.pragma "nounroll";
	ld.global.f32 	%f85, [%rd26];
	ld.global.f32 	%f86, [%rd27];
	add.f32 	%f87, %f85, %f86;
	st.global.f32 	[%rd27], %f87;
	add.s64 	%rd27, %rd27, 4;
	add.s64 	%rd26, %rd26, 4;
	add.s32 	%r22, %r22, 1;
	setp.ne.s32 	%p9, %r22, 0;
	@%p9 bra 	$L__BB0_12;
$L__BB0_13:
	ret;

}
	// .globl	_Z19add_parallel_1blockiPfS_
.visible .entry _Z19add_parallel_1blockiPfS_(
	.param .u32 _Z19add_parallel_1blockiPfS__param_0,
	.param .u64 .ptr .align 1 _Z19add_parallel_1blockiPfS__param_1,
	.param .u64 .ptr .align 1 _Z19add_parallel_1blockiPfS__param_2
)
{
	.reg .pred 	%p<7>;
	.reg .b32 	%r<27>;
	.reg .b32 	%f<16>;
	.reg .b64 	%rd<24>;

	ld.param.u32 	%r11, [_Z19add_parallel_1blockiPfS__param_0];
	ld.param.u64 	%rd7, [_Z19add_parallel_1blockiPfS__param_1];
	ld.param.u64 	%rd8, [_Z19add_parallel_1blockiPfS__param_2];
	cvta.to.global.u64 	%rd1, %rd8;
	cvta.to.global.u64 	%rd2, %rd7;
	mov.u32 	%r26, %tid.x;
	mov.u32 	%r2, %ntid.x;
	setp.ge.s32 	%p1, %r26, %r11;
	@%p1 bra 	$L__BB1_6;
	add.s32 	%r12, %r26, %r2;
	max.u32 	%r13, %r11, %r12;
	setp.lt.u32 	%p2, %r12, %r11;
	selp.u32 	%r14, 1, 0, %p2;
	add.s32 	%r15, %r12, %r14;
	sub.s32 	%r16, %r13, %r15;
	div.u32 	%r17, %r16, %r2;
	add.s32 	%r3, %r17, %r14;
	and.b32  	%r18, %r3, 3;
	setp.eq.s32 	%p3, %r18, 3;
	@%p3 bra 	$L__BB1_4;
	add.s32 	%r19, %r3, 1;
	and.b32  	%r20, %r19, 3;
	mul.wide.u32 	%rd23, %r26, 4;
	mul.wide.u32 	%rd4, %r2, 4;
	neg.s32 	%r24, %r20;
	mad.lo.s32 	%r26, %r2, %r20, %r26;
$L__BB1_3:
	.pragma "nounroll";
	add.s64 	%rd9, %rd2, %rd23;
	ld.global.f32 	%f1, [%rd9];
	add.s64 	%rd10, %rd1, %rd23;
	ld.global.f32 	%f2, [%rd10];
	add.f32 	%f3, %f1, %f2;
	st.global.f32 	[%rd10], %f3;
	add.s64 	%rd23, %rd23, %rd4;
	add.s32 	%r24, %r24, 1;
	setp.ne.s32 	%p4, %r24, 0;
	@%p4 bra 	$L__BB1_3;
$L__BB1_4:
	setp.lt.u32 	%p5, %r3, 3;
	@%p5 bra 	$L__BB1_6;
$L__BB1_5:
	mul.wide.u32 	%rd11, %r26, 4;
	add.s64 	%rd12, %rd2, %rd11;
	ld.global.f32 	%f4, [%rd12];
	add.s64 	%rd13, %rd1, %rd11;
	ld.global.f32 	%f5, [%rd13];
	add.f32 	%f6, %f4, %f5;
	st.global.f32 	[%rd13], %f6;
	add.s32 	%r21, %r26, %r2;
	mul.wide.u32 	%rd14, %r21, 4;
	add.s64 	%rd15, %rd2, %rd14;
	ld.global.f32 	%f7, [%rd15];
	add.s64 	%rd16, %rd1, %rd14;
	ld.global.f32 	%f8, [%rd16];
	add.f32 	%f9, %f7, %f8;
	st.global.f32 	[%rd16], %f9;
	add.s32 	%r22, %r21, %r2;
	mul.wide.u32 	%rd17, %r22, 4;
	add.s64 	%rd18, %rd2, %rd17;
	ld.global.f32 	%f10, [%rd18];
	add.s64 	%rd19, %rd1, %rd17;
	ld.global.f32 	%f11, [%rd19];
	add.f32 	%f12, %f10, %f11;
	st.global.f32 	[%rd19], %f12;
	add.s32 	%r23, %r22, %r2;
	mul.wide.u32 	%rd20, %r23, 4;
	add.s64 	%rd21, %rd2, %rd20;
	ld.global.f32 	%f13, [%rd21];
	add.s64 	%rd22, %rd1, %rd20;
	ld.global.f32 	%f14, [%rd22];
	add.f32 	%f15, %f13, %f14;
	st.global.f32 	[%rd22], %f15;
	add.s32 	%r26, %r23, %r2;
	setp.lt.s32 	%p6, %r26, %r11;
	@%p6 bra 	$L__BB1_5;
$L__BB1_6:
	ret;

}
	// .globl	_Z20add_parallel_nblocksiPfS_
.visible .entry _Z20add_parallel_nblocksiPfS_(
	.param .u32 _Z20add_parallel_nblocksiPfS__param_0,
	.param .u64 .ptr .align 1 _Z20add_parallel_nblocksiPfS__param_1,
	.param .u64 .ptr .align 1 _Z20add_parallel_nblocksiPfS__param_2
)
{
	.reg .pred 	%p<7>;
	.reg .b32 	%r<31>;
	.reg .b32 	%f<16>;
	.reg .b64 	%rd<18>;

	ld.param.u32 	%r12, [_Z20add_parallel_nblocksiPfS__param_0];
	ld.param.u64 	%rd3, [_Z20add_parallel_nblocksiPfS__param_1];
	ld.param.u64 	%rd4, [_Z20add_parallel_nblocksiPfS__param_2];
	cvta.to.global.u64 	%rd1, %rd4;
	cvta.to.global.u64 	%rd2, %rd3;
	mov.u32 	%r13, %ctaid.x;
	mov.u32 	%r14, %ntid.x;
	mov.u32 	%r15, %tid.x;
	mad.lo.s32 	%r29, %r13, %r14, %r15;
	mov.u32 	%r16, %nctaid.x;
	mul.lo.s32 	%r2, %r14, %r16;
	setp.ge.s32 	%p1, %r29, %r12;
	@%p1 bra 	$L__BB2_7;
	add.s32 	%r17, %r29, %r2;
	max.s32 	%r18, %r12, %r17;
	setp.lt.s32 	%p2, %r17, %r12;
	selp.u32 	%r19, 1, 0, %p2;
	add.s32 	%r20, %r17, %r19;
	sub.s32 	%r21, %r18, %r20;
	div.u32 	%r22, %r21, %r2;
	add.s32 	%r3, %r22, %r19;
	and.b32  	%r23, %r3, 3;
	setp.eq.s32 	%p3, %r23, 3;
	@%p3 bra 	$L__BB2_4;
	add.s32 	%r24, %r3, 1;
	and.b32  	%r25, %r24, 3;
	neg.s32 	%r27, %r25;
$L__BB2_3:
	.pragma "nounroll";
	mul.wide.s32 	%rd5, %r29, 4;
	add.s64 	%rd6, %rd1, %rd5;
	add.s64 	%rd7, %rd2, %rd5;
	ld.global.f32 	%f1, [%rd7];
	ld.global.f32 	%f2, [%rd6];
	add.f32 	%f3, %f1, %f2;
	st.global.f32 	[%rd6], %f3;
	add.s32 	%r29, %r29, %r2;
	add.s32 	%r27, %r27, 1;
	setp.ne.s32 	%p4, %r27, 0;
	@%p4 bra 	$L__BB2_3;
$L__BB2_4:
	setp.lt.u32 	%p5, %r3, 3;
	@%p5 bra 	$L__BB2_7;
	mul.wide.s32 	%rd11, %r2, 4;
	shl.b32 	%r26, %r2, 2;
$L__BB2_6:
	mul.wide.s32 	%rd8, %r29, 4;
	add.s64 	%rd9, %rd2, %rd8;
	ld.global.f32 	%f4, [%rd9];
	add.s64 	%rd10, %rd1, %rd8;
	ld.global.f32 	%f5, [%rd10];
	add.f32 	%f6, %f4, %f5;
	st.global.f32 	[%rd10], %f6;
	add.s64 	%rd12, %rd9, %rd11;
	ld.global.f32 	%f7, [%rd12];
	add.s64 	%rd13, %rd10, %rd11;
	ld.global.f32 	%f8, [%rd13];
	add.f32 	%f9, %f7, %f8;
	st.global.f32 	[%rd13], %f9;
	add.s64 	%rd14, %rd12, %rd11;
	ld.global.f32 	%f10, [%rd14];
	add.s64 	%rd15, %rd13, %rd11;
	ld.global.f32 	%f11, [%rd15];
	add.f32 	%f12, %f10, %f11;
	st.global.f32 	[%rd15], %f12;
	add.s64 	%rd16, %rd14, %rd11;
	ld.global.f32 	%f13, [%rd16];
	add.s64 	%rd17, %rd15, %rd11;
	ld.global.f32 	%f14, [%rd17];
	add.f32 	%f15, %f13, %f14;
	st.global.f32 	[%rd17], %f15;
	add.s32 	%r29, %r26, %r29;
	setp.lt.s32 	%p6, %r29, %r12;
	@%p6 bra 	$L__BB2_6;
$L__BB2_7:
	ret;

}


// ===== COMPILED SASS (sm_100) =====

	.target	sm_100

	.elftype	@"ET_EXEC"


//--------------------- .note.nv.tkinfo           --------------------------
	.section	.note.nv.tkinfo,"",@"SHT_NOTE"
	.sectionflags	@"SHF_NOTE_NV_TKINFO"
	.tkinfo
        /*0018*/ 	.word	0x00000002
        /*0030*/ 	.string	""
        /*0030*/ 	.string	"ptxas"
        /*0030*/ 	.string	"Cuda compilation tools, release 13.0, V13.0.88"
        /*0030*/ 	.string	"Build cuda_13.0.r13.0/compiler.36424714_0"
        /*0030*/ 	.string	"-arch sm_100 -m 64 "



//--------------------- .note.nv.cuinfo           --------------------------
	.section	.note.nv.cuinfo,"",@"SHT_NOTE"
	.sectionflags	@"SHF_NOTE_NV_CUINFO"
        /*0018*/ 	.short	0x0002
        /*001a*/ 	.short	0x0064
        /*001c*/ 	.short	0x0082
	.zero		2


//--------------------- .nv.info                  --------------------------
	.section	.nv.info,"",@"SHT_CUDA_INFO"
	.align	4


	//----- nvinfo : EIATTR_REGCOUNT
	.align		4
        /*0000*/ 	.byte	0x04, 0x2f
        /*0002*/ 	.short	(.L_1 - .L_0)
	.align		4
.L_0:
        /*0004*/ 	.word	index@(_Z3addiPfS_)
        /*0008*/ 	.word	0x00000012


	//----- nvinfo : EIATTR_FRAME_SIZE
	.align		4
.L_1:
        /*000c*/ 	.byte	0x04, 0x11
        /*000e*/ 	.short	(.L_3 - .L_2)
	.align		4
.L_2:
        /*0010*/ 	.word	index@(_Z3addiPfS_)
        /*0014*/ 	.word	0x00000000


	//----- nvinfo : EIATTR_REGCOUNT
	.align		4
.L_3:
        /*0018*/ 	.byte	0x04, 0x2f
        /*001a*/ 	.short	(.L_5 - .L_4)
	.align		4
.L_4:
        /*001c*/ 	.word	index@(_Z19add_parallel_1blockiPfS_)
        /*0020*/ 	.word	0x0000001a


	//----- nvinfo : EIATTR_FRAME_SIZE
	.align		4
.L_5:
        /*0024*/ 	.byte	0x04, 0x11
        /*0026*/ 	.short	(.L_7 - .L_6)
	.align		4
.L_6:
        /*0028*/ 	.word	index@(_Z19add_parallel_1blockiPfS_)
        /*002c*/ 	.word	0x00000000


	//----- nvinfo : EIATTR_REGCOUNT
	.align		4
.L_7:
        /*0030*/ 	.byte	0x04, 0x2f
        /*0032*/ 	.short	(.L_9 - .L_8)
	.align		4
.L_8:
        /*0034*/ 	.word	index@(_Z20add_parallel_nblocksiPfS_)
        /*0038*/ 	.word	0x00000018


	//----- nvinfo : EIATTR_FRAME_SIZE
	.align		4
.L_9:
        /*003c*/ 	.byte	0x04, 0x11
        /*003e*/ 	.short	(.L_11 - .L_10)
	.align		4
.L_10:
        /*0040*/ 	.word	index@(_Z20add_parallel_nblocksiPfS_)
        /*0044*/ 	.word	0x00000000


	//----- nvinfo : EIATTR_MIN_STACK_SIZE
	.align		4
.L_11:
        /*0048*/ 	.byte	0x04, 0x12
        /*004a*/ 	.short	(.L_13 - .L_12)
	.align		4
.L_12:
        /*004c*/ 	.word	index@(_Z20add_parallel_nblocksiPfS_)
        /*0050*/ 	.word	0x00000000


	//----- nvinfo : EIATTR_MIN_STACK_SIZE
	.align		4
.L_13:
        /*0054*/ 	.byte	0x04, 0x12
        /*0056*/ 	.short	(.L_15 - .L_14)
	.align		4
.L_14:
        /*0058*/ 	.word	index@(_Z19add_parallel_1blockiPfS_)
        /*005c*/ 	.word	0x00000000


	//----- nvinfo : EIATTR_MIN_STACK_SIZE
	.align		4
.L_15:
        /*0060*/ 	.byte	0x04, 0x12
        /*0062*/ 	.short	(.L_17 - .L_16)
	.align		4
.L_16:
        /*0064*/ 	.word	index@(_Z3addiPfS_)
        /*0068*/ 	.word	0x00000000
.L_17:


//--------------------- .nv.compat                --------------------------
	.section	.nv.compat,"",@"SHT_CUDA_COMPAT_INFO"
	.align	4
        /*0000*/ 	.byte	0x02, 0x09, 0x00, 0x00, 0x02, 0x02, 0x01, 0x00, 0x02, 0x05, 0x05, 0x00, 0x03, 0x07, 0x01, 0x01
        /*0010*/ 	.byte	0x02, 0x03, 0x00, 0x00, 0x02, 0x06, 0x01, 0x00, 0x04, 0x0b, 0x08, 0x00, 0x09, 0x00, 0x00, 0x00
        /*0020*/ 	.byte	0x00, 0x00, 0x00, 0x00


//--------------------- .nv.info._Z20add_parallel_nblocksiPfS_ --------------------------
	.section	.nv.info._Z20add_parallel_nblocksiPfS_,"",@"SHT_CUDA_INFO"
	.sectionflags	@""
	.align	4


	//----- nvinfo : EIATTR_CUDA_API_VERSION
	.align		4
        /*0000*/ 	.byte	0x04, 0x37
        /*0002*/ 	.short	(.L_19 - .L_18)
.L_18:
        /*0004*/ 	.word	0x00000082


	//----- nvinfo : EIATTR_KPARAM_INFO
	.align		4
.L_19:
        /*0008*/ 	.byte	0x04, 0x17
        /*000a*/ 	.short	(.L_21 - .L_20)
.L_20:
        /*000c*/ 	.word	0x00000000
        /*0010*/ 	.short	0x0002
        /*0012*/ 	.short	0x0010
        /*0014*/ 	.byte	0x00, 0xf5, 0x21, 0x00


	//----- nvinfo : EIATTR_KPARAM_INFO
	.align		4
.L_21:
        /*0018*/ 	.byte	0x04, 0x17
        /*001a*/ 	.short	(.L_23 - .L_22)
.L_22:
        /*001c*/ 	.word	0x00000000
        /*0020*/ 	.short	0x0001
        /*0022*/ 	.short	0x0008
        /*0024*/ 	.byte	0x00, 0xf5, 0x21, 0x00


	//----- nvinfo : EIATTR_KPARAM_INFO
	.align		4
.L_23:
        /*0028*/ 	.byte	0x04, 0x17
        /*002a*/ 	.short	(.L_25 - .L_24)
.L_24:
        /*002c*/ 	.word	0x00000000
        /*0030*/ 	.short	0x0000
        /*0032*/ 	.short	0x0000
        /*0034*/ 	.byte	0x00, 0xf0, 0x11, 0x00


	//----- nvinfo : EIATTR_SPARSE_MMA_MASK
	.align		4
.L_25:
        /*0038*/ 	.byte	0x03, 0x50
        /*003a*/ 	.short	0x0000


	//----- nvinfo : EIATTR_MAXREG_COUNT
	.align		4
        /*003c*/ 	.byte	0x03, 0x1b
        /*003e*/ 	.short	0x00ff


	//----- nvinfo : EIATTR_MERCURY_ISA_VERSION
	.align		4
        /*0040*/ 	.byte	0x03, 0x5f
        /*0042*/ 	.short	0x0101


	//----- nvinfo : EIATTR_VRC_CTA_INIT_COUNT
	.align		4
        /*0044*/ 	.byte	0x02, 0x4a
	.zero		1
	.zero		1


	//----- nvinfo : EIATTR_EXIT_INSTR_OFFSETS
	.align		4
        /*0048*/ 	.byte	0x04, 0x1c
        /*004a*/ 	.short	(.L_27 - .L_26)


	//   ....[0]....
.L_26:
        /*004c*/ 	.word	0x00000090


	//   ....[1]....
        /*0050*/ 	.word	0x00000380


	//   ....[2]....
        /*0054*/ 	.word	0x00000560


	//----- nvinfo : EIATTR_CRS_STACK_SIZE
	.align		4
.L_27:
        /*0058*/ 	.byte	0x04, 0x1e
        /*005a*/ 	.short	(.L_29 - .L_28)
.L_28:
        /*005c*/ 	.word	0x00000000


	//----- nvinfo : EIATTR_CBANK_PARAM_SIZE
	.align		4
.L_29:
        /*0060*/ 	.byte	0x03, 0x19
        /*0062*/ 	.short	0x0018


	//----- nvinfo : EIATTR_PARAM_CBANK
	.align		4
        /*0064*/ 	.byte	0x04, 0x0a
        /*0066*/ 	.short	(.L_31 - .L_30)
	.align		4
.L_30:
        /*0068*/ 	.word	index@(.nv.constant0._Z20add_parallel_nblocksiPfS_)
        /*006c*/ 	.short	0x0380
        /*006e*/ 	.short	0x0018


	//----- nvinfo : EIATTR_SW_WAR
	.align		4
.L_31:
        /*0070*/ 	.byte	0x04, 0x36
        /*0072*/ 	.short	(.L_33 - .L_32)
.L_32:
        /*0074*/ 	.word	0x00000008
.L_33:


//--------------------- .nv.info._Z19add_parallel_1blockiPfS_ --------------------------
	.section	.nv.info._Z19add_parallel_1blockiPfS_,"",@"SHT_CUDA_INFO"
	.sectionflags	@""
	.align	4


	//----- nvinfo : EIATTR_CUDA_API_VERSION
	.align		4
        /*0000*/ 	.byte	0x04, 0x37
        /*0002*/ 	.short	(.L_35 - .L_34)
.L_34:
        /*0004*/ 	.word	0x00000082


	//----- nvinfo : EIATTR_KPARAM_INFO
	.align		4
.L_35:
        /*0008*/ 	.byte	0x04, 0x17
        /*000a*/ 	.short	(.L_37 - .L_36)
.L_36:
        /*000c*/ 	.word	0x00000000
        /*0010*/ 	.short	0x0002
        /*0012*/ 	.short	0x0010
        /*0014*/ 	.byte	0x00, 0xf5, 0x21, 0x00


	//----- nvinfo : EIATTR_KPARAM_INFO
	.align		4
.L_37:
        /*0018*/ 	.byte	0x04, 0x17
        /*001a*/ 	.short	(.L_39 - .L_38)
.L_38:
        /*001c*/ 	.word	0x00000000
        /*0020*/ 	.short	0x0001
        /*0022*/ 	.short	0x0008
        /*0024*/ 	.byte	0x00, 0xf5, 0x21, 0x00


	//----- nvinfo : EIATTR_KPARAM_INFO
	.align		4
.L_39:
        /*0028*/ 	.byte	0x04, 0x17
        /*002a*/ 	.short	(.L_41 - .L_40)
.L_40:
        /*002c*/ 	.word	0x00000000
        /*0030*/ 	.short	0x0000
        /*0032*/ 	.short	0x0000
        /*0034*/ 	.byte	0x00, 0xf0, 0x11, 0x00


	//----- nvinfo : EIATTR_SPARSE_MMA_MASK
	.align		4
.L_41:
        /*0038*/ 	.byte	0x03, 0x50
        /*003a*/ 	.short	0x0000


	//----- nvinfo : EIATTR_MAXREG_COUNT
	.align		4
        /*003c*/ 	.byte	0x03, 0x1b
        /*003e*/ 	.short	0x00ff


	//----- nvinfo : EIATTR_MERCURY_ISA_VERSION
	.align		4
        /*0040*/ 	.byte	0x03, 0x5f
        /*0042*/ 	.short	0x0101


	//----- nvinfo : EIATTR_VRC_CTA_INIT_COUNT
	.align		4
        /*0044*/ 	.byte	0x02, 0x4a
	.zero		1
	.zero		1


	//----- nvinfo : EIATTR_EXIT_INSTR_OFFSETS
	.align		4
        /*0048*/ 	.byte	0x04, 0x1c
        /*004a*/ 	.short	(.L_43 - .L_42)


	//   ....[0]....
.L_42:
        /*004c*/ 	.word	0x00000050


	//   ....[1]....
        /*0050*/ 	.word	0x00000380


	//   ....[2]....
        /*0054*/ 	.word	0x00000590


	//----- nvinfo : EIATTR_CRS_STACK_SIZE
	.align		4
.L_43:
        /*0058*/ 	.byte	0x04, 0x1e
        /*005a*/ 	.short	(.L_45 - .L_44)
.L_44:
        /*005c*/ 	.word	0x00000000


	//----- nvinfo : EIATTR_CBANK_PARAM_SIZE
	.align		4
.L_45:
        /*0060*/ 	.byte	0x03, 0x19
        /*0062*/ 	.short	0x0018


	//----- nvinfo : EIATTR_PARAM_CBANK
	.align		4
        /*0064*/ 	.byte	0x04, 0x0a
        /*0066*/ 	.short	(.L_47 - .L_46)
	.align		4
.L_46:
        /*0068*/ 	.word	index@(.nv.constant0._Z19add_parallel_1blockiPfS_)
        /*006c*/ 	.short	0x0380
        /*006e*/ 	.short	0x0018


	//----- nvinfo : EIATTR_SW_WAR
	.align		4
.L_47:
        /*0070*/ 	.byte	0x04, 0x36
        /*0072*/ 	.short	(.L_49 - .L_48)
.L_48:
        /*0074*/ 	.word	0x00000008
.L_49:


//--------------------- .nv.info._Z3addiPfS_      --------------------------
	.section	.nv.info._Z3addiPfS_,"",@"SHT_CUDA_INFO"
	.sectionflags	@""
	.align	4


	//----- nvinfo : EIATTR_CUDA_API_VERSION
	.align		4
        /*0000*/ 	.byte	0x04, 0x37
        /*0002*/ 	.short	(.L_51 - .L_50)
.L_50:
        /*0004*/ 	.word	0x00000082


	//----- nvinfo : EIATTR_KPARAM_INFO
	.align		4
.L_51:
        /*0008*/ 	.byte	0x04, 0x17
        /*000a*/ 	.short	(.L_53 - .L_52)
.L_52:
        /*000c*/ 	.word	0x00000000
        /*0010*/ 	.short	0x0002
        /*0012*/ 	.short	0x0010
        /*0014*/ 	.byte	0x00, 0xf5, 0x21, 0x00


	//----- nvinfo : EIATTR_KPARAM_INFO
	.align		4
.L_53:
        /*0018*/ 	.byte	0x04, 0x17
        /*001a*/ 	.short	(.L_55 - .L_54)
.L_54:
        /*001c*/ 	.word	0x00000000
        /*0020*/ 	.short	0x0001
        /*0022*/ 	.short	0x0008
        /*0024*/ 	.byte	0x00, 0xf5, 0x21, 0x00


	//----- nvinfo : EIATTR_KPARAM_INFO
	.align		4
.L_55:
        /*0028*/ 	.byte	0x04, 0x17
        /*002a*/ 	.short	(.L_57 - .L_56)
.L_56:
        /*002c*/ 	.word	0x00000000
        /*0030*/ 	.short	0x0000
        /*0032*/ 	.short	0x0000
        /*0034*/ 	.byte	0x00, 0xf0, 0x11, 0x00


	//----- nvinfo : EIATTR_SPARSE_MMA_MASK
	.align		4
.L_57:
        /*0038*/ 	.byte	0x03, 0x50
        /*003a*/ 	.short	0x0000


	//----- nvinfo : EIATTR_MAXREG_COUNT
	.align		4
        /*003c*/ 	.byte	0x03, 0x1b
        /*003e*/ 	.short	0x00ff


	//----- nvinfo : EIATTR_MERCURY_ISA_VERSION
	.align		4
        /*0040*/ 	.byte	0x03, 0x5f
        /*0042*/ 	.short	0x0101


	//----- nvinfo : EIATTR_VRC_CTA_INIT_COUNT
	.align		4
        /*0044*/ 	.byte	0x02, 0x4a
	.zero		1
	.zero		1


	//----- nvinfo : EIATTR_EXIT_INSTR_OFFSETS
	.align		4
        /*0048*/ 	.byte	0x04, 0x1c
        /*004a*/ 	.short	(.L_59 - .L_58)


	//   ....[0]....
.L_58:
        /*004c*/ 	.word	0x00000030


	//   ....[1]....
        /*0050*/ 	.word	0x00000600


	//   ....[2]....
        /*0054*/ 	.word	0x000008a0


	//   ....[3]....
        /*0058*/ 	.word	0x00000a40


	//   ....[4]....
        /*005c*/ 	.word	0x00000b90


	//----- nvinfo : EIATTR_CBANK_PARAM_SIZE
	.align		4
.L_59:
        /*0060*/ 	.byte	0x03, 0x19
        /*0062*/ 	.short	0x0018


	//----- nvinfo : EIATTR_PARAM_CBANK
	.align		4
        /*0064*/ 	.byte	0x04, 0x0a
        /*0066*/ 	.short	(.L_61 - .L_60)
	.align		4
.L_60:
        /*0068*/ 	.word	index@(.nv.constant0._Z3addiPfS_)
        /*006c*/ 	.short	0x0380
        /*006e*/ 	.short	0x0018


	//----- nvinfo : EIATTR_SW_WAR
	.align		4
.L_61:
        /*0070*/ 	.byte	0x04, 0x36
        /*0072*/ 	.short	(.L_63 - .L_62)
.L_62:
        /*0074*/ 	.word	0x00000008
.L_63:


//--------------------- .nv.callgraph             --------------------------
	.section	.nv.callgraph,"",@"SHT_CUDA_CALLGRAPH"
	.align	4
	.sectionentsize	8
	.align		4
        /*0000*/ 	.word	0x00000000
	.align		4
        /*0004*/ 	.word	0xffffffff
	.align		4
        /*0008*/ 	.word	0x00000000
	.align		4
        /*000c*/ 	.word	0xfffffffe
	.align		4
        /*0010*/ 	.word	0x00000000
	.align		4
        /*0014*/ 	.word	0xfffffffd
	.align		4
        /*0018*/ 	.word	0x00000000
	.align		4
        /*001c*/ 	.word	0xfffffffc


//--------------------- .text._Z20add_parallel_nblocksiPfS_ --------------------------
	.section	.text._Z20add_parallel_nblocksiPfS_,"ax",@progbits
	.align	128
        .global         _Z20add_parallel_nblocksiPfS_
        .type           _Z20add_parallel_nblocksiPfS_,@function
        .size           _Z20add_parallel_nblocksiPfS_,(.L_x_16 - _Z20add_parallel_nblocksiPfS_)
        .other          _Z20add_parallel_nblocksiPfS_,@"STO_CUDA_ENTRY STV_DEFAULT"
_Z20add_parallel_nblocksiPfS_:
.text._Z20add_parallel_nblocksiPfS_:
[----:B------:R-:W-:Y:S01]  /*0000*/  LDC R1, c[0x0][0x37c] ;  /* 0x0000df00ff017b82 */ /* 0x000fe20000000800 */
[----:B------:R-:W0:Y:S07]  /*0010*/  S2R R3, SR_TID.X ;  /* 0x0000000000037919 */ /* 0x000e2e0000002100 */
[----:B------:R-:W0:Y:S01]  /*0020*/  S2UR UR4, SR_CTAID.X ;  /* 0x00000000000479c3 */ /* 0x000e220000002500 */
[----:B------:R-:W1:Y:S07]  /*0030*/  LDCU UR6, c[0x0][0x380] ;  /* 0x00007000ff0677ac */ /* 0x000e6e0008000800 */
[----:B------:R-:W0:Y:S01]  /*0040*/  LDC R0, c[0x0][0x360] ;  /* 0x0000d800ff007b82 */ /* 0x000e220000000800 */
[----:B------:R-:W2:Y:S01]  /*0050*/  LDCU UR5, c[0x0][0x370] ;  /* 0x00006e00ff0577ac */ /* 0x000ea20008000800 */
[----:B0-----:R-:W-:-:S02]  /*0060*/  IMAD R3, R0, UR4, R3 ;  /* 0x0000000400037c24 */ /* 0x001fc4000f8e0203 */
[----:B--2---:R-:W-:-:S03]  /*0070*/  IMAD R0, R0, UR5, RZ ;  /* 0x0000000500007c24 */ /* 0x004fc6000f8e02ff */
[----:B-1----:R-:W-:-:S13]  /*0080*/  ISETP.GE.AND P0, PT, R3, UR6, PT ;  /* 0x0000000603007c0c */ /* 0x002fda000bf06270 */
[----:B------:R-:W-:Y:S05]  /*0090*/  @P0 EXIT ;  /* 0x000000000000094d */ /* 0x000fea0003800000 */
[----:B------:R-:W0:Y:S01]  /*00a0*/  I2F.U32.RP R8, R0 ;  /* 0x0000000000087306 */ /* 0x000e220000209000 */
[C---:B------:R-:W-:Y:S01]  /*00b0*/  IMAD.IADD R2, R0.reuse, 0x1, R3 ;  /* 0x0000000100027824 */ /* 0x040fe200078e0203 */
[----:B------:R-:W-:Y:S01]  /*00c0*/  IADD3 R9, PT, PT, RZ, -R0, RZ ;  /* 0x80000000ff097210 */ /* 0x000fe20007ffe0ff */
[----:B------:R-:W1:Y:S01]  /*00d0*/  LDCU.64 UR4, c[0x0][0x358] ;  /* 0x00006b00ff0477ac */ /* 0x000e620008000a00 */
[----:B------:R-:W-:Y:S01]  /*00e0*/  ISETP.NE.U32.AND P2, PT, R0, RZ, PT ;  /* 0x000000ff0000720c */ /* 0x000fe20003f45070 */
[----:B------:R-:W-:Y:S01]  /*00f0*/  BSSY.RECONVERGENT B0, `(.L_x_0) ;  /* 0x0000028000007945 */ /* 0x000fe20003800200 */
[C---:B------:R-:W-:Y:S02]  /*0100*/  ISETP.GE.AND P0, PT, R2.reuse, UR6, PT ;  /* 0x0000000602007c0c */ /* 0x040fe4000bf06270 */
[----:B------:R-:W-:Y:S02]  /*0110*/  VIMNMX R7, PT, PT, R2, UR6, !PT ;  /* 0x0000000602077c48 */ /* 0x000fe4000ffe0100 */
[----:B------:R-:W-:-:S04]  /*0120*/  SEL R6, RZ, 0x1, P0 ;  /* 0x00000001ff067807 */ /* 0x000fc80000000000 */
[----:B------:R-:W-:Y:S01]  /*0130*/  IADD3 R7, PT, PT, R7, -R2, -R6 ;  /* 0x8000000207077210 */ /* 0x000fe20007ffe806 */
[----:B0-----:R-:W0:Y:S02]  /*0140*/  MUFU.RCP R8, R8 ;  /* 0x0000000800087308 */ /* 0x001e240000001000 */
[----:B0-----:R-:W-:-:S06]  /*0150*/  IADD3 R4, PT, PT, R8, 0xffffffe, RZ ;  /* 0x0ffffffe08047810 */ /* 0x001fcc0007ffe0ff */
[----:B------:R0:W2:Y:S02]  /*0160*/  F2I.FTZ.U32.TRUNC.NTZ R5, R4 ;  /* 0x0000000400057305 */ /* 0x0000a4000021f000 */
[----:B0-----:R-:W-:Y:S02]  /*0170*/  HFMA2 R4, -RZ, RZ, 0, 0 ;  /* 0x00000000ff047431 */ /* 0x001fe400000001ff */
[----:B--2---:R-:W-:-:S04]  /*0180*/  IMAD R9, R9, R5, RZ ;  /* 0x0000000509097224 */ /* 0x004fc800078e02ff */
[----:B------:R-:W-:-:S06]  /*0190*/  IMAD.HI.U32 R8, R5, R9, R4 ;  /* 0x0000000905087227 */ /* 0x000fcc00078e0004 */
[----:B------:R-:W-:-:S05]  /*01a0*/  IMAD.HI.U32 R5, R8, R7, RZ ;  /* 0x0000000708057227 */ /* 0x000fca00078e00ff */
[----:B------:R-:W-:-:S05]  /*01b0*/  IADD3 R2, PT, PT, -R5, RZ, RZ ;  /* 0x000000ff05027210 */ /* 0x000fca0007ffe1ff */
[----:B------:R-:W-:-:S05]  /*01c0*/  IMAD R7, R0, R2, R7 ;  /* 0x0000000200077224 */ /* 0x000fca00078e0207 */
[----:B------:R-:W-:-:S13]  /*01d0*/  ISETP.GE.U32.AND P0, PT, R7, R0, PT ;  /* 0x000000000700720c */ /* 0x000fda0003f06070 */
[----:B------:R-:W-:Y:S01]  /*01e0*/  @P0 IMAD.IADD R7, R7, 0x1, -R0 ;  /* 0x0000000107070824 */ /* 0x000fe200078e0a00 */
[----:B------:R-:W-:-:S04]  /*01f0*/  @P0 IADD3 R5, PT, PT, R5, 0x1, RZ ;  /* 0x0000000105050810 */ /* 0x000fc80007ffe0ff */
[----:B------:R-:W-:-:S13]  /*0200*/  ISETP.GE.U32.AND P1, PT, R7, R0, PT ;  /* 0x000000000700720c */ /* 0x000fda0003f26070 */
[----:B------:R-:W-:Y:S02]  /*0210*/  @P1 IADD3 R5, PT, PT, R5, 0x1, RZ ;  /* 0x0000000105051810 */ /* 0x000fe40007ffe0ff */
[----:B------:R-:W-:-:S05]  /*0220*/  @!P2 LOP3.LUT R5, RZ, R0, RZ, 0x33, !PT ;  /* 0x00000000ff05a212 */ /* 0x000fca00078e33ff */
[----:B------:R-:W-:-:S05]  /*0230*/  IMAD.IADD R2, R6, 0x1, R5 ;  /* 0x0000000106027824 */ /* 0x000fca00078e0205 */
[C---:B------:R-:W-:Y:S02]  /*0240*/  LOP3.LUT R4, R2.reuse, 0x3, RZ, 0xc0, !PT ;  /* 0x0000000302047812 */ /* 0x040fe400078ec0ff */
[----:B------:R-:W-:Y:S02]  /*0250*/  ISETP.GE.U32.AND P1, PT, R2, 0x3, PT ;  /* 0x000000030200780c */ /* 0x000fe40003f26070 */
[----:B------:R-:W-:-:S13]  /*0260*/  ISETP.NE.AND P0, PT, R4, 0x3, PT ;  /* 0x000000030400780c */ /* 0x000fda0003f05270 */
[----:B-1----:R-:W-:Y:S05]  /*0270*/  @!P0 BRA `(.L_x_1) ;  /* 0x00000000003c8947 */ /* 0x002fea0003800000 */
[----:B------:R-:W0:Y:S01]  /*0280*/  LDC.64 R8, c[0x0][0x390] ;  /* 0x0000e400ff087b82 */ /* 0x000e220000000a00 */
[----:B------:R-:W-:-:S04]  /*0290*/  IADD3 R2, PT, PT, R2, 0x1, RZ ;  /* 0x0000000102027810 */ /* 0x000fc80007ffe0ff */
[----:B------:R-:W-:-:S03]  /*02a0*/  LOP3.LUT R2, R2, 0x3, RZ, 0xc0, !PT ;  /* 0x0000000302027812 */ /* 0x000fc600078ec0ff */
[----:B------:R-:W1:Y:S01]  /*02b0*/  LDC.64 R10, c[0x0][0x388] ;  /* 0x0000e200ff0a7b82 */ /* 0x000e620000000a00 */
[----:B------:R-:W-:-:S07]  /*02c0*/  IADD3 R2, PT, PT, -R2, RZ, RZ ;  /* 0x000000ff02027210 */ /* 0x000fce0007ffe1ff */
.L_x_2:
[----:B-1----:R-:W-:-:S04]  /*02d0*/  IMAD.WIDE R6, R3, 0x4, R10 ;  /* 0x0000000403067825 */ /* 0x002fc800078e020a */
[----:B0-2---:R-:W-:Y:S02]  /*02e0*/  IMAD.WIDE R4, R3, 0x4, R8 ;  /* 0x0000000403047825 */ /* 0x005fe400078e0208 */
[----:B------:R-:W2:Y:S04]  /*02f0*/  LDG.E R6, desc[UR4][R6.64] ;  /* 0x0000000406067981 */ /* 0x000ea8000c1e1900 */
[----:B------:R-:W2:Y:S01]  /*0300*/  LDG.E R13, desc[UR4][R4.64] ;  /* 0x00000004040d7981 */ /* 0x000ea2000c1e1900 */
[----:B------:R-:W-:Y:S01]  /*0310*/  VIADD R2, R2, 0x1 ;  /* 0x0000000102027836 */ /* 0x000fe20000000000 */
[----:B------:R-:W-:-:S04]  /*0320*/  IADD3 R3, PT, PT, R0, R3, RZ ;  /* 0x0000000300037210 */ /* 0x000fc80007ffe0ff */
[----:B------:R-:W-:Y:S01]  /*0330*/  ISETP.NE.AND P0, PT, R2, RZ, PT ;  /* 0x000000ff0200720c */ /* 0x000fe20003f05270 */
[----:B--2---:R-:W-:-:S05]  /*0340*/  FADD R13, R6, R13 ;  /* 0x0000000d060d7221 */ /* 0x004fca0000000000 */
[----:B------:R2:W-:Y:S07]  /*0350*/  STG.E desc[UR4][R4.64], R13 ;  /* 0x0000000d04007986 */ /* 0x0005ee000c101904 */
[----:B------:R-:W-:Y:S05]  /*0360*/  @P0 BRA `(.L_x_2) ;  /* 0xfffffffc00d80947 */ /* 0x000fea000383ffff */
.L_x_1:
[----:B------:R-:W-:Y:S05]  /*0370*/  BSYNC.RECONVERGENT B0 ;  /* 0x0000000000007941 */ /* 0x000fea0003800200 */
.L_x_0:
[----:B------:R-:W-:Y:S05]  /*0380*/  @!P1 EXIT ;  /* 0x000000000000994d */ /* 0x000fea0003800000 */
.L_x_3:
[----:B-12---:R-:W0:Y:S08]  /*0390*/  LDC.64 R4, c[0x0][0x388] ;  /* 0x0000e200ff047b82 */ /* 0x006e300000000a00 */
[----:B------:R-:W1:Y:S01]  /*03a0*/  LDC.64 R6, c[0x0][0x390] ;  /* 0x0000e400ff067b82 */ /* 0x000e620000000a00 */
[----:B0-----:R-:W-:-:S05]  /*03b0*/  IMAD.WIDE R12, R3, 0x4, R4 ;  /* 0x00000004030c7825 */ /* 0x001fca00078e0204 */
[----:B------:R-:W2:Y:S01]  /*03c0*/  LDG.E R2, desc[UR4][R12.64] ;  /* 0x000000040c027981 */ /* 0x000ea2000c1e1900 */
[----:B-1----:R-:W-:-:S05]  /*03d0*/  IMAD.WIDE R14, R3, 0x4, R6 ;  /* 0x00000004030e7825 */ /* 0x002fca00078e0206 */
[----:B------:R-:W2:Y:S01]  /*03e0*/  LDG.E R5, desc[UR4][R14.64] ;  /* 0x000000040e057981 */ /* 0x000ea2000c1e1900 */
[----:B------:R-:W-:-:S04]  /*03f0*/  IMAD.WIDE R6, R0, 0x4, R14 ;  /* 0x0000000400067825 */ /* 0x000fc800078e020e */
[----:B--2---:R-:W-:Y:S01]  /*0400*/  FADD R17, R2, R5 ;  /* 0x0000000502117221 */ /* 0x004fe20000000000 */
[----:B------:R-:W-:-:S04]  /*0410*/  IMAD.WIDE R4, R0, 0x4, R12 ;  /* 0x0000000400047825 */ /* 0x000fc800078e020c */
[----:B------:R0:W-:Y:S04]  /*0420*/  STG.E desc[UR4][R14.64], R17 ;  /* 0x000000110e007986 */ /* 0x0001e8000c101904 */
[----:B------:R-:W2:Y:S04]  /*0430*/  LDG.E R2, desc[UR4][R4.64] ;  /* 0x0000000404027981 */ /* 0x000ea8000c1e1900 */
[----:B------:R-:W2:Y:S01]  /*0440*/  LDG.E R9, desc[UR4][R6.64] ;  /* 0x0000000406097981 */ /* 0x000ea2000c1e1900 */
[----:B------:R-:W-:-:S04]  /*0450*/  IMAD.WIDE R10, R0, 0x4, R6 ;  /* 0x00000004000a7825 */ /* 0x000fc800078e0206 */
[----:B--2---:R-:W-:Y:S01]  /*0460*/  FADD R19, R2, R9 ;  /* 0x0000000902137221 */ /* 0x004fe20000000000 */
[----:B------:R-:W-:-:S04]  /*0470*/  IMAD.WIDE R8, R0, 0x4, R4 ;  /* 0x0000000400087825 */ /* 0x000fc800078e0204 */
[----:B------:R1:W-:Y:S04]  /*0480*/  STG.E desc[UR4][R6.64], R19 ;  /* 0x0000001306007986 */ /* 0x0003e8000c101904 */
[----:B------:R-:W2:Y:S04]  /*0490*/  LDG.E R2, desc[UR4][R8.64] ;  /* 0x0000000408027981 */ /* 0x000ea8000c1e1900 */
[----:B------:R-:W2:Y:S01]  /*04a0*/  LDG.E R13, desc[UR4][R10.64] ;  /* 0x000000040a0d7981 */ /* 0x000ea2000c1e1900 */
[----:B0-----:R-:W-:-:S04]  /*04b0*/  IMAD.WIDE R14, R0, 0x4, R10 ;  /* 0x00000004000e7825 */ /* 0x001fc800078e020a */
[----:B--2---:R-:W-:Y:S01]  /*04c0*/  FADD R21, R2, R13 ;  /* 0x0000000d02157221 */ /* 0x004fe20000000000 */
[----:B------:R-:W-:-:S04]  /*04d0*/  IMAD.WIDE R12, R0, 0x4, R8 ;  /* 0x00000004000c7825 */ /* 0x000fc800078e0208 */
[----:B------:R1:W-:Y:S04]  /*04e0*/  STG.E desc[UR4][R10.64], R21 ;  /* 0x000000150a007986 */ /* 0x0003e8000c101904 */
[----:B------:R-:W2:Y:S04]  /*04f0*/  LDG.E R12, desc[UR4][R12.64] ;  /* 0x000000040c0c7981 */ /* 0x000ea8000c1e1900 */
[----:B------:R-:W2:Y:S01]  /*0500*/  LDG.E R5, desc[UR4][R14.64] ;  /* 0x000000040e057981 */ /* 0x000ea2000c1e1900 */
[----:B------:R-:W-:-:S04]  /*0510*/  LEA R3, R0, R3, 0x2 ;  /* 0x0000000300037211 */ /* 0x000fc800078e10ff */
[----:B------:R-:W-:Y:S01]  /*0520*/  ISETP.GE.AND P0, PT, R3, UR6, PT ;  /* 0x0000000603007c0c */ /* 0x000fe2000bf06270 */
[----:B--2---:R-:W-:-:S05]  /*0530*/  FADD R5, R12, R5 ;  /* 0x000000050c057221 */ /* 0x004fca0000000000 */
[----:B------:R1:W-:Y:S07]  /*0540*/  STG.E desc[UR4][R14.64], R5 ;  /* 0x000000050e007986 */ /* 0x0003ee000c101904 */
[----:B------:R-:W-:Y:S05]  /*0550*/  @!P0 BRA `(.L_x_3) ;  /* 0xfffffffc008c8947 */ /* 0x000fea000383ffff */
[----:B------:R-:W-:Y:S05]  /*0560*/  EXIT ;  /* 0x000000000000794d */ /* 0x000fea0003800000 */
.L_x_4:
[----:B------:R-:W-:-:S00]  /*0570*/  BRA `(.L_x_4) ;  /* 0xfffffffc00fc7947 */ /* 0x000fc0000383ffff */
[----:B------:R-:W-:-:S00]  /*0580*/  NOP ;  /* 0x0000000000007918 */ /* 0x000fc00000000000 */
[----:B------:R-:W-:-:S00]  /*0590*/  NOP ;  /* 0x0000000000007918 */ /* 0x000fc00000000000 */
[----:B------:R-:W-:-:S00]  /*05a0*/  NOP ;  /* 0x0000000000007918 */ /* 0x000fc00000000000 */
[----:B------:R-:W-:-:S00]  /*05b0*/  NOP ;  /* 0x0000000000007918 */ /* 0x000fc00000000000 */
[----:B------:R-:W-:-:S00]  /*05c0*/  NOP ;  /* 0x0000000000007918 */ /* 0x000fc00000000000 */
[----:B------:R-:W-:-:S00]  /*05d0*/  NOP ;  /* 0x0000000000007918 */ /* 0x000fc00000000000 */
[----:B------:R-:W-:-:S00]  /*05e0*/  NOP ;  /* 0x0000000000007918 */ /* 0x000fc00000000000 */
[----:B------:R-:W-:-:S00]  /*05f0*/  NOP ;  /* 0x0000000000007918 */ /* 0x000fc00000000000 */
.L_x_16:


//--------------------- .text._Z19add_parallel_1blockiPfS_ --------------------------
	.section	.text._Z19add_parallel_1blockiPfS_,"ax",@progbits
	.align	128
        .global         _Z19add_parallel_1blockiPfS_
        .type           _Z19add_parallel_1blockiPfS_,@function
        .size           _Z19add_parallel_1blockiPfS_,(.L_x_17 - _Z19add_parallel_1blockiPfS_)
        .other          _Z19add_parallel_1blockiPfS_,@"STO_CUDA_ENTRY STV_DEFAULT"
_Z19add_parallel_1blockiPfS_:
.text._Z19add_parallel_1blockiPfS_:
[----:B------:R-:W-:Y:S01]  /*0000*/  LDC R1, c[0x0][0x37c] ;  /* 0x0000df00ff017b82 */ /* 0x000fe20000000800 */
[----:B------:R-:W0:Y:S01]  /*0010*/  S2R R3, SR_TID.X ;  /* 0x0000000000037919 */ /* 0x000e220000002100 */
[----:B------:R-:W0:Y:S06]  /*0020*/  LDCU UR6, c[0x0][0x380] ;  /* 0x00007000ff0677ac */ /* 0x000e2c0008000800 */
[----:B------:R-:W1:Y:S01]  /*0030*/  LDC R0, c[0x0][0x360] ;  /* 0x0000d800ff007b82 */ /* 0x000e620000000800 */
[----:B0-----:R-:W-:-:S13]  /*0040*/  ISETP.GE.AND P0, PT, R3, UR6, PT ;  /* 0x0000000603007c0c */ /* 0x001fda000bf06270 */
[----:B------:R-:W-:Y:S05]  /*0050*/  @P0 EXIT ;  /* 0x000000000000094d */ /* 0x000fea0003800000 */
[----:B-1----:R-:W0:Y:S01]  /*0060*/  I2F.U32.RP R8, R0 ;  /* 0x0000000000087306 */ /* 0x002e220000209000 */
[----:B------:R-:W-:Y:S01]  /*0070*/  IADD3 R2, PT, PT, R3, R0, RZ ;  /* 0x0000000003027210 */ /* 0x000fe20007ffe0ff */
[----:B------:R-:W1:Y:S01]  /*0080*/  LDCU.64 UR4, c[0x0][0x358] ;  /* 0x00006b00ff0477ac */ /* 0x000e620008000a00 */
[----:B------:R-:W-:Y:S01]  /*0090*/  ISETP.NE.U32.AND P2, PT, R0, RZ, PT ;  /* 0x000000ff0000720c */ /* 0x000fe20003f45070 */
[----:B------:R-:W-:Y:S01]  /*00a0*/  BSSY.RECONVERGENT B0, `(.L_x_5) ;  /* 0x000002d000007945 */ /* 0x000fe20003800200 */
[C---:B------:R-:W-:Y:S01]  /*00b0*/  ISETP.GE.U32.AND P0, PT, R2.reuse, UR6, PT ;  /* 0x0000000602007c0c */ /* 0x040fe2000bf06070 */
[----:B------:R-:W2:Y:S01]  /*00c0*/  LDCU.64 UR8, c[0x0][0x388] ;  /* 0x00007100ff0877ac */ /* 0x000ea20008000a00 */
[----:B------:R-:W-:Y:S02]  /*00d0*/  VIMNMX.U32 R7, PT, PT, R2, UR6, !PT ;  /* 0x0000000602077c48 */ /* 0x000fe4000ffe0000 */
[----:B------:R-:W-:Y:S01]  /*00e0*/  SEL R6, RZ, 0x1, P0 ;  /* 0x00000001ff067807 */ /* 0x000fe20000000000 */
[----:B------:R-:W3:Y:S03]  /*00f0*/  LDCU.64 UR10, c[0x0][0x390] ;  /* 0x00007200ff0a77ac */ /* 0x000ee60008000a00 */
[----:B------:R-:W-:Y:S01]  /*0100*/  IADD3 R7, PT, PT, R7, -R2, -R6 ;  /* 0x8000000207077210 */ /* 0x000fe20007ffe806 */
[----:B0-----:R-:W0:Y:S02]  /*0110*/  MUFU.RCP R8, R8 ;  /* 0x0000000800087308 */ /* 0x001e240000001000 */
[----:B0-----:R-:W-:-:S06]  /*0120*/  IADD3 R4, PT, PT, R8, 0xffffffe, RZ ;  /* 0x0ffffffe08047810 */ /* 0x001fcc0007ffe0ff */
[----:B------:R0:W4:Y:S02]  /*0130*/  F2I.FTZ.U32.TRUNC.NTZ R5, R4 ;  /* 0x0000000400057305 */ /* 0x000124000021f000 */
[----:B0-----:R-:W-:Y:S02]  /*0140*/  IMAD.MOV.U32 R4, RZ, RZ, RZ ;  /* 0x000000ffff047224 */ /* 0x001fe400078e00ff */
[----:B----4-:R-:W-:-:S04]  /*0150*/  IMAD.MOV R9, RZ, RZ, -R5 ;  /* 0x000000ffff097224 */ /* 0x010fc800078e0a05 */
[----:B------:R-:W-:-:S04]  /*0160*/  IMAD R9, R9, R0, RZ ;  /* 0x0000000009097224 */ /* 0x000fc800078e02ff */
        /* <DEDUP_REMOVED lines=8> */
[----:B------:R-:W-:Y:S01]  /*01f0*/  @P1 VIADD R5, R5, 0x1 ;  /* 0x0000000105051836 */ /* 0x000fe20000000000 */
[----:B------:R-:W-:-:S04]  /*0200*/  @!P2 LOP3.LUT R5, RZ, R0, RZ, 0x33, !PT ;  /* 0x00000000ff05a212 */ /* 0x000fc800078e33ff */
[----:B------:R-:W-:-:S04]  /*0210*/  IADD3 R2, PT, PT, R6, R5, RZ ;  /* 0x0000000506027210 */ /* 0x000fc80007ffe0ff */
[C---:B------:R-:W-:Y:S02]  /*0220*/  LOP3.LUT R4, R2.reuse, 0x3, RZ, 0xc0, !PT ;  /* 0x0000000302047812 */ /* 0x040fe400078ec0ff */
[----:B------:R-:W-:Y:S02]  /*0230*/  ISETP.GE.U32.AND P0, PT, R2, 0x3, PT ;  /* 0x000000030200780c */ /* 0x000fe40003f06070 */
[----:B------:R-:W-:-:S13]  /*0240*/  ISETP.NE.AND P1, PT, R4, 0x3, PT ;  /* 0x000000030400780c */ /* 0x000fda0003f25270 */
[----:B-123--:R-:W-:Y:S05]  /*0250*/  @!P1 BRA `(.L_x_6) ;  /* 0x0000000000449947 */ /* 0x00efea0003800000 */
[----:B------:R-:W-:Y:S02]  /*0260*/  VIADD R2, R2, 0x1 ;  /* 0x0000000102027836 */ /* 0x000fe40000000000 */
[----:B------:R-:W-:-:S03]  /*0270*/  IMAD.WIDE.U32 R4, R3, 0x4, RZ ;  /* 0x0000000403047825 */ /* 0x000fc600078e00ff */
[----:B------:R-:W-:-:S05]  /*0280*/  LOP3.LUT R2, R2, 0x3, RZ, 0xc0, !PT ;  /* 0x0000000302027812 */ /* 0x000fca00078ec0ff */
[C---:B------:R-:W-:Y:S01]  /*0290*/  IMAD R3, R2.reuse, R0, R3 ;  /* 0x0000000002037224 */ /* 0x040fe200078e0203 */
[----:B------:R-:W-:-:S07]  /*02a0*/  IADD3 R2, PT, PT, -R2, RZ, RZ ;  /* 0x000000ff02027210 */ /* 0x000fce0007ffe1ff */
.L_x_7:
[C---:B------:R-:W-:Y:S02]  /*02b0*/  IADD3 R8, P1, PT, R4.reuse, UR8, RZ ;  /* 0x0000000804087c10 */ /* 0x040fe4000ff3e0ff */
[----:B0-----:R-:W-:Y:S02]  /*02c0*/  IADD3 R6, P2, PT, R4, UR10, RZ ;  /* 0x0000000a04067c10 */ /* 0x001fe4000ff5e0ff */
[C---:B------:R-:W-:Y:S02]  /*02d0*/  IADD3.X R9, PT, PT, R5.reuse, UR9, RZ, P1, !PT ;  /* 0x0000000905097c10 */ /* 0x040fe40008ffe4ff */
[----:B------:R-:W-:-:S03]  /*02e0*/  IADD3.X R7, PT, PT, R5, UR11, RZ, P2, !PT ;  /* 0x0000000b05077c10 */ /* 0x000fc600097fe4ff */
[----:B------:R-:W2:Y:S04]  /*02f0*/  LDG.E R8, desc[UR4][R8.64] ;  /* 0x0000000408087981 */ /* 0x000ea8000c1e1900 */
[----:B------:R-:W2:Y:S01]  /*0300*/  LDG.E R11, desc[UR4][R6.64] ;  /* 0x00000004060b7981 */ /* 0x000ea2000c1e1900 */
[----:B------:R-:W-:Y:S02]  /*0310*/  VIADD R2, R2, 0x1 ;  /* 0x0000000102027836 */ /* 0x000fe40000000000 */
[----:B------:R-:W-:-:S03]  /*0320*/  IMAD.WIDE.U32 R4, R0, 0x4, R4 ;  /* 0x0000000400047825 */ /* 0x000fc600078e0004 */
[----:B------:R-:W-:Y:S01]  /*0330*/  ISETP.NE.AND P1, PT, R2, RZ, PT ;  /* 0x000000ff0200720c */ /* 0x000fe20003f25270 */
[----:B--2---:R-:W-:-:S05]  /*0340*/  FADD R11, R8, R11 ;  /* 0x0000000b080b7221 */ /* 0x004fca0000000000 */
[----:B------:R0:W-:Y:S07]  /*0350*/  STG.E desc[UR4][R6.64], R11 ;  /* 0x0000000b06007986 */ /* 0x0001ee000c101904 */
[----:B------:R-:W-:Y:S05]  /*0360*/  @P1 BRA `(.L_x_7) ;  /* 0xfffffffc00d01947 */ /* 0x000fea000383ffff */
.L_x_6:
[----:B------:R-:W-:Y:S05]  /*0370*/  BSYNC.RECONVERGENT B0 ;  /* 0x0000000000007941 */ /* 0x000fea0003800200 */
.L_x_5:
[----:B------:R-:W-:Y:S05]  /*0380*/  @!P0 EXIT ;  /* 0x000000000000894d */ /* 0x000fea0003800000 */
.L_x_8:
[----:B0-----:R-:W0:Y:S08]  /*0390*/  LDC.64 R6, c[0x0][0x388] ;  /* 0x0000e200ff067b82 */ /* 0x001e300000000a00 */
[----:B------:R-:W1:Y:S01]  /*03a0*/  LDC.64 R4, c[0x0][0x390] ;  /* 0x0000e400ff047b82 */ /* 0x000e620000000a00 */
[----:B0-----:R-:W-:-:S06]  /*03b0*/  IMAD.WIDE.U32 R8, R3, 0x4, R6 ;  /* 0x0000000403087825 */ /* 0x001fcc00078e0006 */
[----:B------:R-:W2:Y:S01]  /*03c0*/  LDG.E R8, desc[UR4][R8.64] ;  /* 0x0000000408087981 */ /* 0x000ea2000c1e1900 */
[----:B-1----:R-:W-:-:S05]  /*03d0*/  IMAD.WIDE.U32 R10, R3, 0x4, R4 ;  /* 0x00000004030a7825 */ /* 0x002fca00078e0004 */
[----:B------:R-:W2:Y:S01]  /*03e0*/  LDG.E R13, desc[UR4][R10.64] ;  /* 0x000000040a0d7981 */ /* 0x000ea2000c1e1900 */
[----:B------:R-:W-:-:S05]  /*03f0*/  IADD3 R15, PT, PT, R0, R3, RZ ;  /* 0x00000003000f7210 */ /* 0x000fca0007ffe0ff */
[----:B------:R-:W-:-:S04]  /*0400*/  IMAD.WIDE.U32 R2, R15, 0x4, R6 ;  /* 0x000000040f027825 */ /* 0x000fc800078e0006 */
[----:B--2---:R-:W-:Y:S01]  /*0410*/  FADD R17, R8, R13 ;  /* 0x0000000d08117221 */ /* 0x004fe20000000000 */
[----:B------:R-:W-:-:S04]  /*0420*/  IMAD.WIDE.U32 R12, R15, 0x4, R4 ;  /* 0x000000040f0c7825 */ /* 0x000fc800078e0004 */
[----:B------:R0:W-:Y:S04]  /*0430*/  STG.E desc[UR4][R10.64], R17 ;  /* 0x000000110a007986 */ /* 0x0001e8000c101904 */
[----:B------:R-:W2:Y:S04]  /*0440*/  LDG.E R2, desc[UR4][R2.64] ;  /* 0x0000000402027981 */ /* 0x000ea8000c1e1900 */
[----:B------:R-:W2:Y:S01]  /*0450*/  LDG.E R19, desc[UR4][R12.64] ;  /* 0x000000040c137981 */ /* 0x000ea2000c1e1900 */
[----:B------:R-:W-:-:S04]  /*0460*/  IMAD.IADD R21, R15, 0x1, R0 ;  /* 0x000000010f157824 */ /* 0x000fc800078e0200 */
[----:B------:R-:W-:-:S04]  /*0470*/  IMAD.WIDE.U32 R8, R21, 0x4, R6 ;  /* 0x0000000415087825 */ /* 0x000fc800078e0006 */
[----:B------:R-:W-:-:S04]  /*0480*/  IMAD.WIDE.U32 R14, R21, 0x4, R4 ;  /* 0x00000004150e7825 */ /* 0x000fc800078e0004 */
[----:B--2---:R-:W-:-:S05]  /*0490*/  FADD R19, R2, R19 ;  /* 0x0000001302137221 */ /* 0x004fca0000000000 */
[----:B------:R1:W-:Y:S04]  /*04a0*/  STG.E desc[UR4][R12.64], R19 ;  /* 0x000000130c007986 */ /* 0x0003e8000c101904 */
[----:B------:R-:W2:Y:S04]  /*04b0*/  LDG.E R8, desc[UR4][R8.64] ;  /* 0x0000000408087981 */ /* 0x000ea8000c1e1900 */
[----:B------:R-:W2:Y:S01]  /*04c0*/  LDG.E R23, desc[UR4][R14.64] ;  /* 0x000000040e177981 */ /* 0x000ea2000c1e1900 */
[----:B------:R-:W-:-:S05]  /*04d0*/  IADD3 R21, PT, PT, R21, R0, RZ ;  /* 0x0000000015157210 */ /* 0x000fca0007ffe0ff */
[----:B------:R-:W-:-:S04]  /*04e0*/  IMAD.WIDE.U32 R6, R21, 0x4, R6 ;  /* 0x0000000415067825 */ /* 0x000fc800078e0006 */
[----:B------:R-:W-:-:S04]  /*04f0*/  IMAD.WIDE.U32 R4, R21, 0x4, R4 ;  /* 0x0000000415047825 */ /* 0x000fc800078e0004 */
[----:B--2---:R-:W-:-:S05]  /*0500*/  FADD R23, R8, R23 ;  /* 0x0000001708177221 */ /* 0x004fca0000000000 */
[----:B------:R1:W-:Y:S04]  /*0510*/  STG.E desc[UR4][R14.64], R23 ;  /* 0x000000170e007986 */ /* 0x0003e8000c101904 */
[----:B------:R-:W0:Y:S04]  /*0520*/  LDG.E R6, desc[UR4][R6.64] ;  /* 0x0000000406067981 */ /* 0x000e28000c1e1900 */
[----:B------:R-:W0:Y:S02]  /*0530*/  LDG.E R3, desc[UR4][R4.64] ;  /* 0x0000000404037981 */ /* 0x000e24000c1e1900 */
[----:B0-----:R-:W-:Y:S01]  /*0540*/  FADD R11, R6, R3 ;  /* 0x00000003060b7221 */ /* 0x001fe20000000000 */
[----:B------:R-:W-:-:S04]  /*0550*/  IADD3 R3, PT, PT, R21, R0, RZ ;  /* 0x0000000015037210 */ /* 0x000fc80007ffe0ff */
[----:B------:R1:W-:Y:S01]  /*0560*/  STG.E desc[UR4][R4.64], R11 ;  /* 0x0000000b04007986 */ /* 0x0003e2000c101904 */
[----:B------:R-:W-:-:S13]  /*0570*/  ISETP.GE.AND P0, PT, R3, UR6, PT ;  /* 0x0000000603007c0c */ /* 0x000fda000bf06270 */
[----:B-1----:R-:W-:Y:S05]  /*0580*/  @!P0 BRA `(.L_x_8) ;  /* 0xfffffffc00808947 */ /* 0x002fea000383ffff */
[----:B------:R-:W-:Y:S05]  /*0590*/  EXIT ;  /* 0x000000000000794d */ /* 0x000fea0003800000 */
.L_x_9:
        /* <DEDUP_REMOVED lines=14> */
.L_x_17:


//--------------------- .text._Z3addiPfS_         --------------------------
	.section	.text._Z3addiPfS_,"ax",@progbits
	.align	128
        .global         _Z3addiPfS_
        .type           _Z3addiPfS_,@function
        .size           _Z3addiPfS_,(.L_x_18 - _Z3addiPfS_)
        .other          _Z3addiPfS_,@"STO_CUDA_ENTRY STV_DEFAULT"
_Z3addiPfS_:
.text._Z3addiPfS_:
[----:B------:R-:W-:Y:S08]  /*0000*/  LDC R1, c[0x0][0x37c] ;  /* 0x0000df00ff017b82 */ /* 0x000ff00000000800 */
[----:B------:R-:W0:Y:S02]  /*0010*/  LDC R6, c[0x0][0x380] ;  /* 0x0000e000ff067b82 */ /* 0x000e240000000800 */
[----:B0-----:R-:W-:-:S13]  /*0020*/  ISETP.GE.AND P0, PT, R6, 0x1, PT ;  /* 0x000000010600780c */ /* 0x001fda0003f06270 */
[----:B------:R-:W-:Y:S05]  /*0030*/  @!P0 EXIT ;  /* 0x000000000000894d */ /* 0x000fea0003800000 */
[C---:B------:R-:W-:Y:S01]  /*0040*/  ISETP.GE.U32.AND P1, PT, R6.reuse, 0x10, PT ;  /* 0x000000100600780c */ /* 0x040fe20003f26070 */
[----:B------:R-:W0:Y:S01]  /*0050*/  LDCU.64 UR8, c[0x0][0x358] ;  /* 0x00006b00ff0877ac */ /* 0x000e220008000a00 */
[----:B------:R-:W-:Y:S01]  /*0060*/  LOP3.LUT R10, R6, 0xf, RZ, 0xc0, !PT ;  /* 0x0000000f060a7812 */ /* 0x000fe200078ec0ff */
[----:B------:R-:W-:-:S03]  /*0070*/  HFMA2 R0, -RZ, RZ, 0, 0 ;  /* 0x00000000ff007431 */ /* 0x000fc600000001ff */
[----:B------:R-:W-:-:S07]  /*0080*/  ISETP.NE.AND P0, PT, R10, RZ, PT ;  /* 0x000000ff0a00720c */ /* 0x000fce0003f05270 */
[----:B------:R-:W-:Y:S06]  /*0090*/  @!P1 BRA `(.L_x_10) ;  /* 0x0000000400589947 */ /* 0x000fec0003800000 */
[----:B------:R-:W1:Y:S01]  /*00a0*/  LDCU.64 UR6, c[0x0][0x388] ;  /* 0x00007100ff0677ac */ /* 0x000e620008000a00 */
[----:B------:R-:W-:Y:S01]  /*00b0*/  LOP3.LUT R0, R6, 0x7ffffff0, RZ, 0xc0, !PT ;  /* 0x7ffffff006007812 */ /* 0x000fe200078ec0ff */
[----:B------:R-:W2:Y:S03]  /*00c0*/  LDCU.64 UR4, c[0x0][0x390] ;  /* 0x00007200ff0477ac */ /* 0x000ea60008000a00 */
[----:B------:R-:W-:Y:S01]  /*00d0*/  IADD3 R7, PT, PT, -R0, RZ, RZ ;  /* 0x000000ff00077210 */ /* 0x000fe20007ffe1ff */
[----:B-1----:R-:W-:Y:S02]  /*00e0*/  UIADD3 UR6, UP0, UPT, UR6, 0x20, URZ ;  /* 0x0000002006067890 */ /* 0x002fe4000ff1e0ff */
[----:B--2---:R-:W-:Y:S02]  /*00f0*/  UIADD3 UR4, UP1, UPT, UR4, 0x20, URZ ;  /* 0x0000002004047890 */ /* 0x004fe4000ff3e0ff */
[----:B------:R-:W-:-:S02]  /*0100*/  UIADD3.X UR7, UPT, UPT, URZ, UR7, URZ, UP0, !UPT ;  /* 0x00000007ff077290 */ /* 0x000fc400087fe4ff */
[----:B------:R-:W-:Y:S01]  /*0110*/  MOV R12, UR6 ;  /* 0x00000006000c7c02 */ /* 0x000fe20008000f00 */
[----:B------:R-:W-:Y:S01]  /*0120*/  UIADD3.X UR5, UPT, UPT, URZ, UR5, URZ, UP1, !UPT ;  /* 0x00000005ff057290 */ /* 0x000fe20008ffe4ff */
[----:B------:R-:W-:Y:S02]  /*0130*/  MOV R8, UR4 ;  /* 0x0000000400087c02 */ /* 0x000fe40008000f00 */
[----:B------:R-:W-:-:S03]  /*0140*/  MOV R3, UR7 ;  /* 0x0000000700037c02 */ /* 0x000fc60008000f00 */
[----:B------:R-:W-:-:S07]  /*0150*/  MOV R9, UR5 ;  /* 0x0000000500097c02 */ /* 0x000fce0008000f00 */
.L_x_11:
[----:B------:R-:W-:Y:S02]  /*0160*/  MOV R2, R12 ;  /* 0x0000000c00027202 */ /* 0x000fe40000000f00 */
[----:B-1----:R-:W-:Y:S02]  /*0170*/  MOV R4, R8 ;  /* 0x0000000800047202 */ /* 0x002fe40000000f00 */
[----:B------:R-:W-:Y:S01]  /*0180*/  MOV R5, R9 ;  /* 0x0000000900057202 */ /* 0x000fe20000000f00 */
[----:B0-----:R-:W2:Y:S04]  /*0190*/  LDG.E R8, desc[UR8][R2.64+-0x20] ;  /* 0xffffe00802087981 */ /* 0x001ea8000c1e1900 */
[----:B------:R-:W2:Y:S04]  /*01a0*/  LDG.E R9, desc[UR8][R4.64+-0x20] ;  /* 0xffffe00804097981 */ /* 0x000ea8000c1e1900 */
[----:B------:R-:W3:Y:S04]  /*01b0*/  LDG.E R11, desc[UR8][R4.64+-0x1c] ;  /* 0xffffe408040b7981 */ /* 0x000ee8000c1e1900 */
[----:B------:R-:W4:Y:S04]  /*01c0*/  LDG.E R13, desc[UR8][R4.64+-0x18] ;  /* 0xffffe808040d7981 */ /* 0x000f28000c1e1900 */
[----:B------:R-:W5:Y:S01]  /*01d0*/  LDG.E R15, desc[UR8][R4.64+-0x14] ;  /* 0xffffec08040f7981 */ /* 0x000f62000c1e1900 */
[----:B--2---:R-:W-:-:S05]  /*01e0*/  FADD R9, R8, R9 ;  /* 0x0000000908097221 */ /* 0x004fca0000000000 */
[----:B------:R0:W-:Y:S04]  /*01f0*/  STG.E desc[UR8][R4.64+-0x20], R9 ;  /* 0xffffe00904007986 */ /* 0x0001e8000c101908 */
[----:B------:R-:W3:Y:S04]  /*0200*/  LDG.E R8, desc[UR8][R2.64+-0x1c] ;  /* 0xffffe40802087981 */ /* 0x000ee8000c1e1900 */
[----:B0-----:R-:W2:Y:S01]  /*0210*/  LDG.E R9, desc[UR8][R4.64+-0x10] ;  /* 0xfffff00804097981 */ /* 0x001ea2000c1e1900 */
[----:B---3--:R-:W-:-:S05]  /*0220*/  FADD R11, R8, R11 ;  /* 0x0000000b080b7221 */ /* 0x008fca0000000000 */
[----:B------:R0:W-:Y:S04]  /*0230*/  STG.E desc[UR8][R4.64+-0x1c], R11 ;  /* 0xffffe40b04007986 */ /* 0x0001e8000c101908 */
[----:B------:R-:W4:Y:S04]  /*0240*/  LDG.E R8, desc[UR8][R2.64+-0x18] ;  /* 0xffffe80802087981 */ /* 0x000f28000c1e1900 */
[----:B0-----:R-:W3:Y:S01]  /*0250*/  LDG.E R11, desc[UR8][R4.64+-0xc] ;  /* 0xfffff408040b7981 */ /* 0x001ee2000c1e1900 */
[----:B----4-:R-:W-:-:S05]  /*0260*/  FADD R13, R8, R13 ;  /* 0x0000000d080d7221 */ /* 0x010fca0000000000 */
[----:B------:R0:W-:Y:S04]  /*0270*/  STG.E desc[UR8][R4.64+-0x18], R13 ;  /* 0xffffe80d04007986 */ /* 0x0001e8000c101908 */
[----:B------:R-:W5:Y:S04]  /*0280*/  LDG.E R8, desc[UR8][R2.64+-0x14] ;  /* 0xffffec0802087981 */ /* 0x000f68000c1e1900 */
[----:B0-----:R-:W4:Y:S01]  /*0290*/  LDG.E R13, desc[UR8][R4.64+-0x8] ;  /* 0xfffff808040d7981 */ /* 0x001f22000c1e1900 */
[----:B-----5:R-:W-:-:S05]  /*02a0*/  FADD R15, R8, R15 ;  /* 0x0000000f080f7221 */ /* 0x020fca0000000000 */
[----:B------:R0:W-:Y:S04]  /*02b0*/  STG.E desc[UR8][R4.64+-0x14], R15 ;  /* 0xffffec0f04007986 */ /* 0x0001e8000c101908 */
[----:B------:R-:W2:Y:S04]  /*02c0*/  LDG.E R8, desc[UR8][R2.64+-0x10] ;  /* 0xfffff00802087981 */ /* 0x000ea8000c1e1900 */
[----:B0-----:R-:W5:Y:S01]  /*02d0*/  LDG.E R15, desc[UR8][R4.64+-0x4] ;  /* 0xfffffc08040f7981 */ /* 0x001f62000c1e1900 */
        /* <DEDUP_REMOVED lines=34> */
[----:B------:R-:W3:Y:S02]  /*0500*/  LDG.E R8, desc[UR8][R2.64+0x14] ;  /* 0x0000140802087981 */ /* 0x000ee4000c1e1900 */
[----:B---3--:R-:W-:-:S05]  /*0510*/  FADD R11, R8, R11 ;  /* 0x0000000b080b7221 */ /* 0x008fca0000000000 */
[----:B------:R1:W-:Y:S04]  /*0520*/  STG.E desc[UR8][R4.64+0x14], R11 ;  /* 0x0000140b04007986 */ /* 0x0003e8000c101908 */
[----:B------:R-:W4:Y:S01]  /*0530*/  LDG.E R8, desc[UR8][R2.64+0x18] ;  /* 0x0000180802087981 */ /* 0x000f22000c1e1900 */
[----:B------:R-:W-:Y:S01]  /*0540*/  IADD3 R7, PT, PT, R7, 0x10, RZ ;  /* 0x0000001007077810 */ /* 0x000fe20007ffe0ff */
[----:B----4-:R-:W-:-:S05]  /*0550*/  FADD R13, R8, R13 ;  /* 0x0000000d080d7221 */ /* 0x010fca0000000000 */
[----:B------:R1:W-:Y:S04]  /*0560*/  STG.E desc[UR8][R4.64+0x18], R13 ;  /* 0x0000180d04007986 */ /* 0x0003e8000c101908 */
[----:B------:R2:W5:Y:S01]  /*0570*/  LDG.E R8, desc[UR8][R2.64+0x1c] ;  /* 0x00001c0802087981 */ /* 0x000562000c1e1900 */
[----:B------:R-:W-:Y:S02]  /*0580*/  ISETP.NE.AND P1, PT, R7, RZ, PT ;  /* 0x000000ff0700720c */ /* 0x000fe40003f25270 */
[----:B------:R-:W-:-:S05]  /*0590*/  IADD3 R12, P2, PT, R2, 0x40, RZ ;  /* 0x00000040020c7810 */ /* 0x000fca0007f5e0ff */
[----:B--2---:R-:W-:Y:S02]  /*05a0*/  IMAD.X R3, RZ, RZ, R3, P2 ;  /* 0x000000ffff037224 */ /* 0x004fe400010e0603 */
[----:B-----5:R-:W-:Y:S01]  /*05b0*/  FADD R15, R8, R15 ;  /* 0x0000000f080f7221 */ /* 0x020fe20000000000 */
[----:B------:R-:W-:-:S04]  /*05c0*/  IADD3 R8, P3, PT, R4, 0x40, RZ ;  /* 0x0000004004087810 */ /* 0x000fc80007f7e0ff */
[----:B------:R1:W-:Y:S01]  /*05d0*/  STG.E desc[UR8][R4.64+0x1c], R15 ;  /* 0x00001c0f04007986 */ /* 0x0003e2000c101908 */
[----:B0-----:R-:W-:Y:S01]  /*05e0*/  IADD3.X R9, PT, PT, RZ, R5, RZ, P3, !PT ;  /* 0x00000005ff097210 */ /* 0x001fe20001ffe4ff */
[----:B------:R-:W-:Y:S07]  /*05f0*/  @P1 BRA `(.L_x_11) ;  /* 0xfffffff800d81947 */ /* 0x000fee000383ffff */
.L_x_10:
[----:B0-----:R-:W-:Y:S05]  /*0600*/  @!P0 EXIT ;  /* 0x000000000000894d */ /* 0x001fea0003800000 */
[----:B------:R-:W-:Y:S02]  /*0610*/  ISETP.GE.U32.AND P0, PT, R10, 0x8, PT ;  /* 0x000000080a00780c */ /* 0x000fe40003f06070 */
[----:B------:R-:W-:-:S04]  /*0620*/  LOP3.LUT R12, R6, 0x7, RZ, 0xc0, !PT ;  /* 0x00000007060c7812 */ /* 0x000fc800078ec0ff */
[----:B------:R-:W-:-:S07]  /*0630*/  ISETP.NE.AND P1, PT, R12, RZ, PT ;  /* 0x000000ff0c00720c */ /* 0x000fce0003f25270 */
[----:B------:R-:W-:Y:S06]  /*0640*/  @!P0 BRA `(.L_x_12) ;  /* 0x0000000000948947 */ /* 0x000fec0003800000 */
[----:B------:R-:W0:Y:S08]  /*0650*/  LDC.64 R2, c[0x0][0x388] ;  /* 0x0000e200ff027b82 */ /* 0x000e300000000a00 */
[----:B-1----:R-:W1:Y:S01]  /*0660*/  LDC.64 R4, c[0x0][0x390] ;  /* 0x0000e400ff047b82 */ /* 0x002e620000000a00 */
[----:B0-----:R-:W-:-:S05]  /*0670*/  IMAD.WIDE.U32 R2, R0, 0x4, R2 ;  /* 0x0000000400027825 */ /* 0x001fca00078e0002 */
[----:B------:R-:W2:Y:S01]  /*0680*/  LDG.E R7, desc[UR8][R2.64] ;  /* 0x0000000802077981 */ /* 0x000ea2000c1e1900 */
[----:B-1----:R-:W-:-:S05]  /*0690*/  IMAD.WIDE.U32 R4, R0, 0x4, R4 ;  /* 0x0000000400047825 */ /* 0x002fca00078e0004 */
[----:B------:R-:W2:Y:S04]  /*06a0*/  LDG.E R8, desc[UR8][R4.64] ;  /* 0x0000000804087981 */ /* 0x000ea8000c1e1900 */
[----:B------:R-:W3:Y:S04]  /*06b0*/  LDG.E R9, desc[UR8][R4.64+0x4] ;  /* 0x0000040804097981 */ /* 0x000ee8000c1e1900 */
[----:B------:R-:W4:Y:S04]  /*06c0*/  LDG.E R11, desc[UR8][R4.64+0x8] ;  /* 0x00000808040b7981 */ /* 0x000f28000c1e1900 */
[----:B------:R-:W5:Y:S01]  /*06d0*/  LDG.E R13, desc[UR8][R4.64+0xc] ;  /* 0x00000c08040d7981 */ /* 0x000f62000c1e1900 */
[----:B--2---:R-:W-:-:S05]  /*06e0*/  FADD R7, R7, R8 ;  /* 0x0000000807077221 */ /* 0x004fca0000000000 */
[----:B------:R-:W-:Y:S04]  /*06f0*/  STG.E desc[UR8][R4.64], R7 ;  /* 0x0000000704007986 */ /* 0x000fe8000c101908 */
[----:B------:R-:W3:Y:S02]  /*0700*/  LDG.E R8, desc[UR8][R2.64+0x4] ;  /* 0x0000040802087981 */ /* 0x000ee4000c1e1900 */
[----:B---3--:R-:W-:-:S05]  /*0710*/  FADD R9, R8, R9 ;  /* 0x0000000908097221 */ /* 0x008fca0000000000 */
[----:B------:R0:W-:Y:S04]  /*0720*/  STG.E desc[UR8][R4.64+0x4], R9 ;  /* 0x0000040904007986 */ /* 0x0001e8000c101908 */
[----:B------:R-:W4:Y:S04]  /*0730*/  LDG.E R8, desc[UR8][R2.64+0x8] ;  /* 0x0000080802087981 */ /* 0x000f28000c1e1900 */
[----:B0-----:R-:W2:Y:S01]  /*0740*/  LDG.E R9, desc[UR8][R4.64+0x14] ;  /* 0x0000140804097981 */ /* 0x001ea2000c1e1900 */
[----:B----4-:R-:W-:-:S05]  /*0750*/  FADD R11, R8, R11 ;  /* 0x0000000b080b7221 */ /* 0x010fca0000000000 */
[----:B------:R0:W-:Y:S04]  /*0760*/  STG.E desc[UR8][R4.64+0x8], R11 ;  /* 0x0000080b04007986 */ /* 0x0001e8000c101908 */
[----:B------:R-:W5:Y:S04]  /*0770*/  LDG.E R8, desc[UR8][R2.64+0xc] ;  /* 0x00000c0802087981 */ /* 0x000f68000c1e1900 */
[----:B0-----:R-:W3:Y:S01]  /*0780*/  LDG.E R11, desc[UR8][R4.64+0x18] ;  /* 0x00001808040b7981 */ /* 0x001ee2000c1e1900 */
[----:B-----5:R-:W-:-:S03]  /*0790*/  FADD R13, R8, R13 ;  /* 0x0000000d080d7221 */ /* 0x020fc60000000000 */
[----:B------:R-:W4:Y:S04]  /*07a0*/  LDG.E R8, desc[UR8][R4.64+0x10] ;  /* 0x0000100804087981 */ /* 0x000f28000c1e1900 */
[----:B------:R0:W-:Y:S04]  /*07b0*/  STG.E desc[UR8][R4.64+0xc], R13 ;  /* 0x00000c0d04007986 */ /* 0x0001e8000c101908 */
[----:B------:R-:W4:Y:S04]  /*07c0*/  LDG.E R7, desc[UR8][R2.64+0x10] ;  /* 0x0000100802077981 */ /* 0x000f28000c1e1900 */
[----:B0-----:R-:W5:Y:S01]  /*07d0*/  LDG.E R13, desc[UR8][R4.64+0x1c] ;  /* 0x00001c08040d7981 */ /* 0x001f62000c1e1900 */
[----:B----4-:R-:W-:-:S05]  /*07e0*/  FADD R7, R7, R8 ;  /* 0x0000000807077221 */ /* 0x010fca0000000000 */
[----:B------:R0:W-:Y:S04]  /*07f0*/  STG.E desc[UR8][R4.64+0x10], R7 ;  /* 0x0000100704007986 */ /* 0x0001e8000c101908 */
[----:B------:R-:W2:Y:S02]  /*0800*/  LDG.E R8, desc[UR8][R2.64+0x14] ;  /* 0x0000140802087981 */ /* 0x000ea4000c1e1900 */
[----:B--2---:R-:W-:-:S05]  /*0810*/  FADD R9, R8, R9 ;  /* 0x0000000908097221 */ /* 0x004fca0000000000 */
[----:B------:R0:W-:Y:S04]  /*0820*/  STG.E desc[UR8][R4.64+0x14], R9 ;  /* 0x0000140904007986 */ /* 0x0001e8000c101908 */
[----:B------:R-:W3:Y:S02]  /*0830*/  LDG.E R8, desc[UR8][R2.64+0x18] ;  /* 0x0000180802087981 */ /* 0x000ee4000c1e1900 */
[----:B---3--:R-:W-:-:S05]  /*0840*/  FADD R11, R8, R11 ;  /* 0x0000000b080b7221 */ /* 0x008fca0000000000 */
[----:B------:R0:W-:Y:S04]  /*0850*/  STG.E desc[UR8][R4.64+0x18], R11 ;  /* 0x0000180b04007986 */ /* 0x0001e8000c101908 */
[----:B------:R-:W5:Y:S01]  /*0860*/  LDG.E R8, desc[UR8][R2.64+0x1c] ;  /* 0x00001c0802087981 */ /* 0x000f62000c1e1900 */
[----:B------:R-:W-:Y:S01]  /*0870*/  IADD3 R0, PT, PT, R0, 0x8, RZ ;  /* 0x0000000800007810 */ /* 0x000fe20007ffe0ff */
[----:B-----5:R-:W-:-:S05]  /*0880*/  FADD R13, R8, R13 ;  /* 0x0000000d080d7221 */ /* 0x020fca0000000000 */
[----:B------:R0:W-:Y:S02]  /*0890*/  STG.E desc[UR8][R4.64+0x1c], R13 ;  /* 0x00001c0d04007986 */ /* 0x0001e4000c101908 */
.L_x_12:
[----:B------:R-:W-:Y:S05]  /*08a0*/  @!P1 EXIT ;  /* 0x000000000000994d */ /* 0x000fea0003800000 */
[----:B------:R-:W-:Y:S02]  /*08b0*/  ISETP.GE.U32.AND P0, PT, R12, 0x4, PT ;  /* 0x000000040c00780c */ /* 0x000fe40003f06070 */
[----:B------:R-:W-:-:S04]  /*08c0*/  LOP3.LUT R6, R6, 0x3, RZ, 0xc0, !PT ;  /* 0x0000000306067812 */ /* 0x000fc800078ec0ff */
[----:B------:R-:W-:-:S07]  /*08d0*/  ISETP.NE.AND P1, PT, R6, RZ, PT ;  /* 0x000000ff0600720c */ /* 0x000fce0003f25270 */
[----:B------:R-:W-:Y:S06]  /*08e0*/  @!P0 BRA `(.L_x_13) ;  /* 0x0000000000548947 */ /* 0x000fec0003800000 */
[----:B01----:R-:W0:Y:S08]  /*08f0*/  LDC.64 R4, c[0x0][0x388] ;  /* 0x0000e200ff047b82 */ /* 0x003e300000000a00 */
[----:B------:R-:W1:Y:S01]  /*0900*/  LDC.64 R2, c[0x0][0x390] ;  /* 0x0000e400ff027b82 */ /* 0x000e620000000a00 */
        /* <DEDUP_REMOVED lines=8> */
[----:B------:R2:W-:Y:S04]  /*0990*/  STG.E desc[UR8][R2.64], R7 ;  /* 0x0000000702007986 */ /* 0x0005e8000c101908 */
[----:B------:R-:W3:Y:S02]  /*09a0*/  LDG.E R8, desc[UR8][R4.64+0x4] ;  /* 0x0000040804087981 */ /* 0x000ee4000c1e1900 */
[----:B---3--:R-:W-:-:S05]  /*09b0*/  FADD R9, R8, R9 ;  /* 0x0000000908097221 */ /* 0x008fca0000000000 */
[----:B------:R2:W-:Y:S04]  /*09c0*/  STG.E desc[UR8][R2.64+0x4], R9 ;  /* 0x0000040902007986 */ /* 0x0005e8000c101908 */
[----:B------:R-:W4:Y:S02]  /*09d0*/  LDG.E R8, desc[UR8][R4.64+0x8] ;  /* 0x0000080804087981 */ /* 0x000f24000c1e1900 */
[----:B----4-:R-:W-:-:S05]  /*09e0*/  FADD R11, R8, R11 ;  /* 0x0000000b080b7221 */ /* 0x010fca0000000000 */
[----:B------:R2:W-:Y:S04]  /*09f0*/  STG.E desc[UR8][R2.64+0x8], R11 ;  /* 0x0000080b02007986 */ /* 0x0005e8000c101908 */
[----:B------:R-:W5:Y:S01]  /*0a00*/  LDG.E R8, desc[UR8][R4.64+0xc] ;  /* 0x00000c0804087981 */ /* 0x000f62000c1e1900 */
[----:B------:R-:W-:Y:S01]  /*0a10*/  IADD3 R0, PT, PT, R0, 0x4, RZ ;  /* 0x0000000400007810 */ /* 0x000fe20007ffe0ff */
[----:B-----5:R-:W-:-:S05]  /*0a20*/  FADD R13, R8, R13 ;  /* 0x0000000d080d7221 */ /* 0x020fca0000000000 */
[----:B------:R2:W-:Y:S02]  /*0a30*/  STG.E desc[UR8][R2.64+0xc], R13 ;  /* 0x00000c0d02007986 */ /* 0x0005e4000c101908 */
.L_x_13:
[----:B------:R-:W-:Y:S05]  /*0a40*/  @!P1 EXIT ;  /* 0x000000000000994d */ /* 0x000fea0003800000 */
[----:B--2---:R-:W2:Y:S01]  /*0a50*/  LDC.64 R2, c[0x0][0x390] ;  /* 0x0000e400ff027b82 */ /* 0x004ea20000000a00 */
[----:B------:R-:W-:-:S07]  /*0a60*/  IMAD.MOV R6, RZ, RZ, -R6 ;  /* 0x000000ffff067224 */ /* 0x000fce00078e0a06 */
[----:B01----:R-:W0:Y:S01]  /*0a70*/  LDC.64 R4, c[0x0][0x388] ;  /* 0x0000e200ff047b82 */ /* 0x003e220000000a00 */
[----:B--2---:R-:W-:-:S05]  /*0a80*/  IMAD.WIDE.U32 R2, R0, 0x4, R2 ;  /* 0x0000000400027825 */ /* 0x004fca00078e0002 */
[----:B------:R-:W-:Y:S01]  /*0a90*/  MOV R9, R3 ;  /* 0x0000000300097202 */ /* 0x000fe20000000f00 */
[----:B0-----:R-:W-:Y:S01]  /*0aa0*/  IMAD.WIDE.U32 R4, R0, 0x4, R4 ;  /* 0x0000000400047825 */ /* 0x001fe200078e0004 */
[----:B------:R-:W-:-:S07]  /*0ab0*/  MOV R0, R2 ;  /* 0x0000000200007202 */ /* 0x000fce0000000f00 */
.L_x_14:
[----:B0-----:R-:W-:Y:S02]  /*0ac0*/  MOV R2, R0 ;  /* 0x0000000000027202 */ /* 0x001fe40000000f00 */
[----:B------:R-:W-:Y:S01]  /*0ad0*/  MOV R3, R9 ;  /* 0x0000000900037202 */ /* 0x000fe20000000f00 */
[----:B------:R0:W2:Y:S04]  /*0ae0*/  LDG.E R0, desc[UR8][R4.64] ;  /* 0x0000000804007981 */ /* 0x0000a8000c1e1900 */
[----:B------:R-:W2:Y:S01]  /*0af0*/  LDG.E R7, desc[UR8][R2.64] ;  /* 0x0000000802077981 */ /* 0x000ea2000c1e1900 */
[----:B------:R-:W-:-:S04]  /*0b00*/  IADD3 R6, PT, PT, R6, 0x1, RZ ;  /* 0x0000000106067810 */ /* 0x000fc80007ffe0ff */
[----:B------:R-:W-:Y:S02]  /*0b10*/  ISETP.NE.AND P0, PT, R6, RZ, PT ;  /* 0x000000ff0600720c */ /* 0x000fe40003f05270 */
[----:B0-----:R-:W-:-:S04]  /*0b20*/  IADD3 R4, P2, PT, R4, 0x4, RZ ;  /* 0x0000000404047810 */ /* 0x001fc80007f5e0ff */
[----:B------:R-:W-:Y:S01]  /*0b30*/  IADD3.X R5, PT, PT, RZ, R5, RZ, P2, !PT ;  /* 0x00000005ff057210 */ /* 0x000fe200017fe4ff */
[----:B--2---:R-:W-:Y:S01]  /*0b40*/  FADD R7, R0, R7 ;  /* 0x0000000700077221 */ /* 0x004fe20000000000 */
[----:B------:R-:W-:-:S04]  /*0b50*/  IADD3 R0, P1, PT, R2, 0x4, RZ ;  /* 0x0000000402007810 */ /* 0x000fc80007f3e0ff */
[----:B------:R0:W-:Y:S01]  /*0b60*/  STG.E desc[UR8][R2.64], R7 ;  /* 0x0000000702007986 */ /* 0x0001e2000c101908 */
[----:B------:R-:W-:Y:S01]  /*0b70*/  IADD3.X R9, PT, PT, RZ, R3, RZ, P1, !PT ;  /* 0x00000003ff097210 */ /* 0x000fe20000ffe4ff */
[----:B------:R-:W-:Y:S07]  /*0b80*/  @P0 BRA `(.L_x_14) ;  /* 0xfffffffc00cc0947 */ /* 0x000fee000383ffff */
[----:B------:R-:W-:Y:S05]  /*0b90*/  EXIT ;  /* 0x000000000000794d */ /* 0x000fea0003800000 */
.L_x_15:
        /* <DEDUP_REMOVED lines=14> */
.L_x_18:


//--------------------- .nv.shared.reserved.0     --------------------------
	.section	.nv.shared.reserved.0,"aw",@nobits
	.weak		__nv_reservedSMEM_offset_0_alias
	.size		__nv_reservedSMEM_offset_0_alias, 0, 64
	.other		__nv_reservedSMEM_offset_0_alias,@"STO_CUDA_RESERVED_SHARED STV_DEFAULT"
__nv_reservedSMEM_offset_0_alias:
	.zero		0
	.zero		64


//--------------------- .nv.constant0._Z20add_parallel_nblocksiPfS_ --------------------------
	.section	.nv.constant0._Z20add_parallel_nblocksiPfS_,"a",@progbits
	.sectionflags	@""
	.align	4
.nv.constant0._Z20add_parallel_nblocksiPfS_:
	.zero		920


//--------------------- .nv.constant0._Z19add_parallel_1blockiPfS_ --------------------------
	.section	.nv.constant0._Z19add_parallel_1blockiPfS_,"a",@progbits
	.sectionflags	@""
	.align	4
.nv.constant0._Z19add_parallel_1blockiPfS_:
	.zero		920


//--------------------- .nv.constant0._Z3addiPfS_ --------------------------
	.section	.nv.constant0._Z3addiPfS_,"a",@progbits
	.sectionflags	@""
	.align	4
.nv.constant0._Z3addiPfS_:
	.zero		920


//--------------------- SYMBOLS --------------------------

	.type		.nv.reservedSmem.offset0,@object
	.size		.nv.reservedSmem.offset0,0x4
